//
// Generated by NVIDIA NVVM Compiler
//
// Compiler Build ID: CL-36424714
// Cuda compilation tools, release 13.0, V13.0.88
// Based on NVVM 20.0.0
//

.version 9.0
.target sm_100
.address_size 64

	// .globl	_Z15iteration_innerPPPdS1_S1_iiS_dd
.shared .align 8 .b8 _ZZ9reductiondPdE4smem[256];

.visible .entry _Z15iteration_innerPPPdS1_S1_iiS_dd(
	.param .u64 .ptr .align 1 _Z15iteration_innerPPPdS1_S1_iiS_dd_param_0,
	.param .u64 .ptr .align 1 _Z15iteration_innerPPPdS1_S1_iiS_dd_param_1,
	.param .u64 .ptr .align 1 _Z15iteration_innerPPPdS1_S1_iiS_dd_param_2,
	.param .u32 _Z15iteration_innerPPPdS1_S1_iiS_dd_param_3,
	.param .u32 _Z15iteration_innerPPPdS1_S1_iiS_dd_param_4,
	.param .u64 .ptr .align 1 _Z15iteration_innerPPPdS1_S1_iiS_dd_param_5,
	.param .f64 _Z15iteration_innerPPPdS1_S1_iiS_dd_param_6,
	.param .f64 _Z15iteration_innerPPPdS1_S1_iiS_dd_param_7
)
{
	.reg .pred 	%p<30>;
	.reg .b32 	%r<72>;
	.reg .b64 	%rd<53>;
	.reg .b64 	%fd<51>;

	ld.param.u64 	%rd4, [_Z15iteration_innerPPPdS1_S1_iiS_dd_param_1];
	ld.param.u32 	%r12, [_Z15iteration_innerPPPdS1_S1_iiS_dd_param_3];
	ld.param.u32 	%r14, [_Z15iteration_innerPPPdS1_S1_iiS_dd_param_4];
	ld.param.u64 	%rd6, [_Z15iteration_innerPPPdS1_S1_iiS_dd_param_5];
	ld.param.f64 	%fd7, [_Z15iteration_innerPPPdS1_S1_iiS_dd_param_6];
	mov.u32 	%r1, %tid.x;
	mov.u32 	%r15, %ctaid.x;
	mov.u32 	%r2, %ntid.x;
	mad.lo.s32 	%r3, %r15, %r2, %r1;
	add.s32 	%r16, %r3, 1;
	mov.u32 	%r4, %tid.y;
	mov.u32 	%r17, %ctaid.y;
	mov.u32 	%r5, %ntid.y;
	mad.lo.s32 	%r18, %r17, %r5, %r4;
	mov.u32 	%r7, %tid.z;
	mov.u32 	%r19, %ctaid.z;
	mov.u32 	%r20, %ntid.z;
	mad.lo.s32 	%r8, %r19, %r20, %r7;
	setp.ge.s32 	%p1, %r8, %r14;
	setp.ge.s32 	%p2, %r18, %r12;
	or.pred  	%p3, %p1, %p2;
	setp.gt.s32 	%p4, %r16, %r12;
	mov.f64 	%fd49, 0d0000000000000000;
	or.pred  	%p5, %p4, %p3;
	@%p5 bra 	$L__BB0_2;
	ld.param.f64 	%fd48, [_Z15iteration_innerPPPdS1_S1_iiS_dd_param_7];
	ld.param.u64 	%rd51, [_Z15iteration_innerPPPdS1_S1_iiS_dd_param_2];
	ld.param.u64 	%rd50, [_Z15iteration_innerPPPdS1_S1_iiS_dd_param_0];
	cvta.to.global.u64 	%rd7, %rd4;
	cvta.to.global.u64 	%rd8, %rd51;
	cvta.to.global.u64 	%rd9, %rd50;
	mul.wide.u32 	%rd10, %r8, 8;
	add.s64 	%rd11, %rd7, %rd10;
	ld.global.u64 	%rd12, [%rd11];
	mul.wide.u32 	%rd13, %r18, 8;
	add.s64 	%rd14, %rd12, %rd13;
	ld.u64 	%rd15, [%rd14+8];
	mul.wide.s32 	%rd16, %r3, 8;
	add.s64 	%rd17, %rd15, %rd16;
	ld.f64 	%fd10, [%rd17+8];
	ld.global.u64 	%rd18, [%rd11+16];
	add.s64 	%rd19, %rd18, %rd13;
	ld.u64 	%rd20, [%rd19+8];
	add.s64 	%rd21, %rd20, %rd16;
	ld.f64 	%fd11, [%rd21+8];
	add.f64 	%fd12, %fd10, %fd11;
	ld.global.u64 	%rd22, [%rd11+8];
	add.s64 	%rd23, %rd22, %rd13;
	ld.u64 	%rd24, [%rd23];
	add.s64 	%rd25, %rd24, %rd16;
	ld.f64 	%fd13, [%rd25+8];
	add.f64 	%fd14, %fd12, %fd13;
	ld.u64 	%rd26, [%rd23+16];
	add.s64 	%rd27, %rd26, %rd16;
	ld.f64 	%fd15, [%rd27+8];
	add.f64 	%fd16, %fd14, %fd15;
	ld.u64 	%rd28, [%rd23+8];
	add.s64 	%rd29, %rd28, %rd16;
	ld.f64 	%fd17, [%rd29+16];
	add.f64 	%fd18, %fd16, %fd17;
	ld.f64 	%fd19, [%rd29];
	add.f64 	%fd20, %fd18, %fd19;
	add.s64 	%rd30, %rd8, %rd10;
	ld.global.u64 	%rd31, [%rd30+8];
	add.s64 	%rd32, %rd31, %rd13;
	ld.u64 	%rd33, [%rd32+8];
	add.s64 	%rd34, %rd33, %rd16;
	ld.f64 	%fd21, [%rd34+8];
	fma.rn.f64 	%fd22, %fd7, %fd21, %fd20;
	mul.f64 	%fd23, %fd48, %fd22;
	add.s64 	%rd35, %rd9, %rd10;
	ld.global.u64 	%rd36, [%rd35+8];
	add.s64 	%rd37, %rd36, %rd13;
	ld.u64 	%rd38, [%rd37+8];
	add.s64 	%rd39, %rd38, %rd16;
	st.f64 	[%rd39+8], %fd23;
	ld.global.u64 	%rd40, [%rd35+8];
	add.s64 	%rd41, %rd40, %rd13;
	ld.u64 	%rd42, [%rd41+8];
	add.s64 	%rd43, %rd42, %rd16;
	ld.f64 	%fd24, [%rd43+8];
	ld.global.u64 	%rd44, [%rd11+8];
	add.s64 	%rd45, %rd44, %rd13;
	ld.u64 	%rd46, [%rd45+8];
	add.s64 	%rd47, %rd46, %rd16;
	ld.f64 	%fd25, [%rd47+8];
	sub.f64 	%fd49, %fd24, %fd25;
$L__BB0_2:
	mad.lo.s32 	%r42, %r5, %r7, %r4;
	mad.lo.s32 	%r9, %r42, %r2, %r1;
	mul.f64 	%fd26, %fd49, %fd49;
	// begin inline asm
	mov.b64 {%r21,%r22}, %fd26;
	// end inline asm
	shfl.sync.down.b32	%r24|%p6, %r22, 16, 31, -1;
	shfl.sync.down.b32	%r23|%p7, %r21, 16, 31, -1;
	// begin inline asm
	mov.b64 %fd27, {%r23,%r24};
	// end inline asm
	add.f64 	%fd28, %fd26, %fd27;
	// begin inline asm
	mov.b64 {%r25,%r26}, %fd28;
	// end inline asm
	shfl.sync.down.b32	%r28|%p8, %r26, 8, 31, -1;
	shfl.sync.down.b32	%r27|%p9, %r25, 8, 31, -1;
	// begin inline asm
	mov.b64 %fd29, {%r27,%r28};
	// end inline asm
	add.f64 	%fd30, %fd28, %fd29;
	// begin inline asm
	mov.b64 {%r29,%r30}, %fd30;
	// end inline asm
	shfl.sync.down.b32	%r32|%p10, %r30, 4, 31, -1;
	shfl.sync.down.b32	%r31|%p11, %r29, 4, 31, -1;
	// begin inline asm
	mov.b64 %fd31, {%r31,%r32};
	// end inline asm
	add.f64 	%fd32, %fd30, %fd31;
	// begin inline asm
	mov.b64 {%r33,%r34}, %fd32;
	// end inline asm
	shfl.sync.down.b32	%r36|%p12, %r34, 2, 31, -1;
	shfl.sync.down.b32	%r35|%p13, %r33, 2, 31, -1;
	// begin inline asm
	mov.b64 %fd33, {%r35,%r36};
	// end inline asm
	add.f64 	%fd34, %fd32, %fd33;
	// begin inline asm
	mov.b64 {%r37,%r38}, %fd34;
	// end inline asm
	shfl.sync.down.b32	%r40|%p14, %r38, 1, 31, -1;
	shfl.sync.down.b32	%r39|%p15, %r37, 1, 31, -1;
	// begin inline asm
	mov.b64 %fd35, {%r39,%r40};
	// end inline asm
	add.f64 	%fd3, %fd34, %fd35;
	bar.sync 	0;
	mov.b64 	%rd52, -1;
	mov.u32 	%r71, _ZZ9reductiondPdE4smem;
$L__BB0_3:
	mov.b32 	%r43, 0;
	st.shared.v2.u32 	[%r71], {%r43, %r43};
	add.s64 	%rd52, %rd52, 1;
	add.s32 	%r71, %r71, 8;
	setp.lt.u64 	%p16, %rd52, 31;
	@%p16 bra 	$L__BB0_3;
	and.b32  	%r44, %r9, 31;
	setp.ne.s32 	%p17, %r44, 0;
	@%p17 bra 	$L__BB0_6;
	shr.u32 	%r45, %r9, 2;
	mov.u32 	%r46, _ZZ9reductiondPdE4smem;
	add.s32 	%r47, %r46, %r45;
	st.shared.f64 	[%r47], %fd3;
$L__BB0_6:
	bar.sync 	0;
	setp.gt.u32 	%p18, %r9, 31;
	mov.f64 	%fd50, 0d0000000000000000;
	@%p18 bra 	$L__BB0_8;
	shl.b32 	%r48, %r9, 3;
	mov.u32 	%r49, _ZZ9reductiondPdE4smem;
	add.s32 	%r50, %r49, %r48;
	ld.shared.f64 	%fd50, [%r50];
$L__BB0_8:
	// begin inline asm
	mov.b64 {%r51,%r52}, %fd50;
	// end inline asm
	shfl.sync.down.b32	%r54|%p19, %r52, 16, 31, -1;
	shfl.sync.down.b32	%r53|%p20, %r51, 16, 31, -1;
	// begin inline asm
	mov.b64 %fd38, {%r53,%r54};
	// end inline asm
	add.f64 	%fd39, %fd50, %fd38;
	// begin inline asm
	mov.b64 {%r55,%r56}, %fd39;
	// end inline asm
	shfl.sync.down.b32	%r58|%p21, %r56, 8, 31, -1;
	shfl.sync.down.b32	%r57|%p22, %r55, 8, 31, -1;
	// begin inline asm
	mov.b64 %fd40, {%r57,%r58};
	// end inline asm
	add.f64 	%fd41, %fd39, %fd40;
	// begin inline asm
	mov.b64 {%r59,%r60}, %fd41;
	// end inline asm
	shfl.sync.down.b32	%r62|%p23, %r60, 4, 31, -1;
	shfl.sync.down.b32	%r61|%p24, %r59, 4, 31, -1;
	// begin inline asm
	mov.b64 %fd42, {%r61,%r62};
	// end inline asm
	add.f64 	%fd43, %fd41, %fd42;
	// begin inline asm
	mov.b64 {%r63,%r64}, %fd43;
	// end inline asm
	shfl.sync.down.b32	%r66|%p25, %r64, 2, 31, -1;
	shfl.sync.down.b32	%r65|%p26, %r63, 2, 31, -1;
	// begin inline asm
	mov.b64 %fd44, {%r65,%r66};
	// end inline asm
	add.f64 	%fd45, %fd43, %fd44;
	// begin inline asm
	mov.b64 {%r67,%r68}, %fd45;
	// end inline asm
	shfl.sync.down.b32	%r70|%p27, %r68, 1, 31, -1;
	shfl.sync.down.b32	%r69|%p28, %r67, 1, 31, -1;
	// begin inline asm
	mov.b64 %fd46, {%r69,%r70};
	// end inline asm
	add.f64 	%fd6, %fd45, %fd46;
	setp.ne.s32 	%p29, %r9, 0;
	@%p29 bra 	$L__BB0_10;
	cvta.to.global.u64 	%rd49, %rd6;
	atom.global.add.f64 	%fd47, [%rd49], %fd6;
$L__BB0_10:
	ret;

}
	// .globl	_Z24iteration_lower_boundaryPPPdS1_S1_S1_iiS_dd
.visible .entry _Z24iteration_lower_boundaryPPPdS1_S1_S1_iiS_dd(
	.param .u64 .ptr .align 1 _Z24iteration_lower_boundaryPPPdS1_S1_S1_iiS_dd_param_0,
	.param .u64 .ptr .align 1 _Z24iteration_lower_boundaryPPPdS1_S1_S1_iiS_dd_param_1,
	.param .u64 .ptr .align 1 _Z24iteration_lower_boundaryPPPdS1_S1_S1_iiS_dd_param_2,
	.param .u64 .ptr .align 1 _Z24iteration_lower_boundaryPPPdS1_S1_S1_iiS_dd_param_3,
	.param .u32 _Z24iteration_lower_boundaryPPPdS1_S1_S1_iiS_dd_param_4,
	.param .u32 _Z24iteration_lower_boundaryPPPdS1_S1_S1_iiS_dd_param_5,
	.param .u64 .ptr .align 1 _Z24iteration_lower_boundaryPPPdS1_S1_S1_iiS_dd_param_6,
	.param .f64 _Z24iteration_lower_boundaryPPPdS1_S1_S1_iiS_dd_param_7,
	.param .f64 _Z24iteration_lower_boundaryPPPdS1_S1_S1_iiS_dd_param_8
)
{
	.reg .pred 	%p<28>;
	.reg .b32 	%r<70>;
	.reg .b64 	%rd<58>;
	.reg .b64 	%fd<51>;

	ld.param.u64 	%rd4, [_Z24iteration_lower_boundaryPPPdS1_S1_S1_iiS_dd_param_1];
	ld.param.u64 	%rd6, [_Z24iteration_lower_boundaryPPPdS1_S1_S1_iiS_dd_param_3];
	ld.param.u32 	%r12, [_Z24iteration_lower_boundaryPPPdS1_S1_S1_iiS_dd_param_4];
	ld.param.u32 	%r11, [_Z24iteration_lower_boundaryPPPdS1_S1_S1_iiS_dd_param_5];
	ld.param.f64 	%fd8, [_Z24iteration_lower_boundaryPPPdS1_S1_S1_iiS_dd_param_8];
	mov.u32 	%r1, %tid.x;
	mov.u32 	%r13, %ctaid.x;
	mov.u32 	%r2, %ntid.x;
	mad.lo.s32 	%r3, %r13, %r2, %r1;
	add.s32 	%r14, %r3, 1;
	mov.u32 	%r4, %tid.y;
	mov.u32 	%r15, %ctaid.y;
	mov.u32 	%r5, %ntid.y;
	mad.lo.s32 	%r6, %r15, %r5, %r4;
	mov.u32 	%r7, %tid.z;
	setp.ge.s32 	%p1, %r6, %r12;
	setp.gt.s32 	%p2, %r14, %r12;
	mov.f64 	%fd49, 0d0000000000000000;
	or.pred  	%p3, %p1, %p2;
	@%p3 bra 	$L__BB1_2;
	ld.param.f64 	%fd48, [_Z24iteration_lower_boundaryPPPdS1_S1_S1_iiS_dd_param_7];
	ld.param.u64 	%rd55, [_Z24iteration_lower_boundaryPPPdS1_S1_S1_iiS_dd_param_2];
	ld.param.u64 	%rd54, [_Z24iteration_lower_boundaryPPPdS1_S1_S1_iiS_dd_param_0];
	cvta.to.global.u64 	%rd8, %rd55;
	cvta.to.global.u64 	%rd9, %rd4;
	cvta.to.global.u64 	%rd10, %rd6;
	cvta.to.global.u64 	%rd11, %rd54;
	mul.wide.s32 	%rd12, %r11, 8;
	add.s64 	%rd13, %rd8, %rd12;
	ld.global.u64 	%rd14, [%rd13];
	mul.wide.u32 	%rd15, %r6, 8;
	add.s64 	%rd16, %rd14, %rd15;
	ld.u64 	%rd17, [%rd16+8];
	mul.wide.s32 	%rd18, %r3, 8;
	add.s64 	%rd19, %rd17, %rd18;
	ld.f64 	%fd10, [%rd19+8];
	mov.u32 	%r16, %ntid.z;
	mov.u32 	%r17, %ctaid.z;
	mad.lo.s32 	%r18, %r17, %r16, %r7;
	mul.wide.u32 	%rd20, %r18, 8;
	add.s64 	%rd21, %rd9, %rd20;
	ld.global.u64 	%rd22, [%rd21+8];
	add.s64 	%rd23, %rd22, %rd15;
	ld.u64 	%rd24, [%rd23+8];
	add.s64 	%rd25, %rd24, %rd18;
	ld.f64 	%fd11, [%rd25+8];
	add.f64 	%fd12, %fd10, %fd11;
	ld.global.u64 	%rd26, [%rd21];
	add.s64 	%rd27, %rd26, %rd15;
	ld.u64 	%rd28, [%rd27];
	add.s64 	%rd29, %rd28, %rd18;
	ld.f64 	%fd13, [%rd29+8];
	add.f64 	%fd14, %fd12, %fd13;
	ld.u64 	%rd30, [%rd27+16];
	add.s64 	%rd31, %rd30, %rd18;
	ld.f64 	%fd15, [%rd31+8];
	add.f64 	%fd16, %fd14, %fd15;
	ld.u64 	%rd32, [%rd27+8];
	add.s64 	%rd33, %rd32, %rd18;
	ld.f64 	%fd17, [%rd33+16];
	add.f64 	%fd18, %fd16, %fd17;
	ld.f64 	%fd19, [%rd33];
	add.f64 	%fd20, %fd18, %fd19;
	add.s64 	%rd34, %rd10, %rd20;
	ld.global.u64 	%rd35, [%rd34];
	add.s64 	%rd36, %rd35, %rd15;
	ld.u64 	%rd37, [%rd36+8];
	add.s64 	%rd38, %rd37, %rd18;
	ld.f64 	%fd21, [%rd38+8];
	fma.rn.f64 	%fd22, %fd48, %fd21, %fd20;
	mul.f64 	%fd23, %fd8, %fd22;
	add.s64 	%rd39, %rd11, %rd20;
	ld.global.u64 	%rd40, [%rd39];
	add.s64 	%rd41, %rd40, %rd15;
	ld.u64 	%rd42, [%rd41+8];
	add.s64 	%rd43, %rd42, %rd18;
	st.f64 	[%rd43+8], %fd23;
	ld.global.u64 	%rd44, [%rd39];
	add.s64 	%rd45, %rd44, %rd15;
	ld.u64 	%rd46, [%rd45+8];
	add.s64 	%rd47, %rd46, %rd18;
	ld.f64 	%fd24, [%rd47+8];
	ld.global.u64 	%rd48, [%rd21];
	add.s64 	%rd49, %rd48, %rd15;
	ld.u64 	%rd50, [%rd49+8];
	add.s64 	%rd51, %rd50, %rd18;
	ld.f64 	%fd25, [%rd51+8];
	sub.f64 	%fd49, %fd24, %fd25;
$L__BB1_2:
	mad.lo.s32 	%r40, %r5, %r7, %r4;
	mad.lo.s32 	%r8, %r40, %r2, %r1;
	mul.f64 	%fd26, %fd49, %fd49;
	// begin inline asm
	mov.b64 {%r19,%r20}, %fd26;
	// end inline asm
	shfl.sync.down.b32	%r22|%p4, %r20, 16, 31, -1;
	shfl.sync.down.b32	%r21|%p5, %r19, 16, 31, -1;
	// begin inline asm
	mov.b64 %fd27, {%r21,%r22};
	// end inline asm
	add.f64 	%fd28, %fd26, %fd27;
	// begin inline asm
	mov.b64 {%r23,%r24}, %fd28;
	// end inline asm
	shfl.sync.down.b32	%r26|%p6, %r24, 8, 31, -1;
	shfl.sync.down.b32	%r25|%p7, %r23, 8, 31, -1;
	// begin inline asm
	mov.b64 %fd29, {%r25,%r26};
	// end inline asm
	add.f64 	%fd30, %fd28, %fd29;
	// begin inline asm
	mov.b64 {%r27,%r28}, %fd30;
	// end inline asm
	shfl.sync.down.b32	%r30|%p8, %r28, 4, 31, -1;
	shfl.sync.down.b32	%r29|%p9, %r27, 4, 31, -1;
	// begin inline asm
	mov.b64 %fd31, {%r29,%r30};
	// end inline asm
	add.f64 	%fd32, %fd30, %fd31;
	// begin inline asm
	mov.b64 {%r31,%r32}, %fd32;
	// end inline asm
	shfl.sync.down.b32	%r34|%p10, %r32, 2, 31, -1;
	shfl.sync.down.b32	%r33|%p11, %r31, 2, 31, -1;
	// begin inline asm
	mov.b64 %fd33, {%r33,%r34};
	// end inline asm
	add.f64 	%fd34, %fd32, %fd33;
	// begin inline asm
	mov.b64 {%r35,%r36}, %fd34;
	// end inline asm
	shfl.sync.down.b32	%r38|%p12, %r36, 1, 31, -1;
	shfl.sync.down.b32	%r37|%p13, %r35, 1, 31, -1;
	// begin inline asm
	mov.b64 %fd35, {%r37,%r38};
	// end inline asm
	add.f64 	%fd3, %fd34, %fd35;
	bar.sync 	0;
	mov.b64 	%rd57, -1;
	mov.u32 	%r69, _ZZ9reductiondPdE4smem;
$L__BB1_3:
	mov.b32 	%r41, 0;
	st.shared.v2.u32 	[%r69], {%r41, %r41};
	add.s64 	%rd57, %rd57, 1;
	add.s32 	%r69, %r69, 8;
	setp.lt.u64 	%p14, %rd57, 31;
	@%p14 bra 	$L__BB1_3;
	and.b32  	%r42, %r8, 31;
	setp.ne.s32 	%p15, %r42, 0;
	@%p15 bra 	$L__BB1_6;
	shr.u32 	%r43, %r8, 2;
	mov.u32 	%r44, _ZZ9reductiondPdE4smem;
	add.s32 	%r45, %r44, %r43;
	st.shared.f64 	[%r45], %fd3;
$L__BB1_6:
	bar.sync 	0;
	setp.gt.u32 	%p16, %r8, 31;
	mov.f64 	%fd50, 0d0000000000000000;
	@%p16 bra 	$L__BB1_8;
	shl.b32 	%r46, %r8, 3;
	mov.u32 	%r47, _ZZ9reductiondPdE4smem;
	add.s32 	%r48, %r47, %r46;
	ld.shared.f64 	%fd50, [%r48];
$L__BB1_8:
	// begin inline asm
	mov.b64 {%r49,%r50}, %fd50;
	// end inline asm
	shfl.sync.down.b32	%r52|%p17, %r50, 16, 31, -1;
	shfl.sync.down.b32	%r51|%p18, %r49, 16, 31, -1;
	// begin inline asm
	mov.b64 %fd38, {%r51,%r52};
	// end inline asm
	add.f64 	%fd39, %fd50, %fd38;
	// begin inline asm
	mov.b64 {%r53,%r54}, %fd39;
	// end inline asm
	shfl.sync.down.b32	%r56|%p19, %r54, 8, 31, -1;
	shfl.sync.down.b32	%r55|%p20, %r53, 8, 31, -1;
	// begin inline asm
	mov.b64 %fd40, {%r55,%r56};
	// end inline asm
	add.f64 	%fd41, %fd39, %fd40;
	// begin inline asm
	mov.b64 {%r57,%r58}, %fd41;
	// end inline asm
	shfl.sync.down.b32	%r60|%p21, %r58, 4, 31, -1;
	shfl.sync.down.b32	%r59|%p22, %r57, 4, 31, -1;
	// begin inline asm
	mov.b64 %fd42, {%r59,%r60};
	// end inline asm
	add.f64 	%fd43, %fd41, %fd42;
	// begin inline asm
	mov.b64 {%r61,%r62}, %fd43;
	// end inline asm
	shfl.sync.down.b32	%r64|%p23, %r62, 2, 31, -1;
	shfl.sync.down.b32	%r63|%p24, %r61, 2, 31, -1;
	// begin inline asm
	mov.b64 %fd44, {%r63,%r64};
	// end inline asm
	add.f64 	%fd45, %fd43, %fd44;
	// begin inline asm
	mov.b64 {%r65,%r66}, %fd45;
	// end inline asm
	shfl.sync.down.b32	%r68|%p25, %r66, 1, 31, -1;
	shfl.sync.down.b32	%r67|%p26, %r65, 1, 31, -1;
	// begin inline asm
	mov.b64 %fd46, {%r67,%r68};
	// end inline asm
	add.f64 	%fd6, %fd45, %fd46;
	setp.ne.s32 	%p27, %r8, 0;
	@%p27 bra 	$L__BB1_10;
	ld.param.u64 	%rd56, [_Z24iteration_lower_boundaryPPPdS1_S1_S1_iiS_dd_param_6];
	cvta.to.global.u64 	%rd53, %rd56;
	atom.global.add.f64 	%fd47, [%rd53], %fd6;
$L__BB1_10:
	ret;

}
	// .globl	_Z24iteration_upper_boundaryPPPdS1_S1_S1_iiS_dd
.visible .entry _Z24iteration_upper_boundaryPPPdS1_S1_S1_iiS_dd(
	.param .u64 .ptr .align 1 _Z24iteration_upper_boundaryPPPdS1_S1_S1_iiS_dd_param_0,
	.param .u64 .ptr .align 1 _Z24iteration_upper_boundaryPPPdS1_S1_S1_iiS_dd_param_1,
	.param .u64 .ptr .align 1 _Z24iteration_upper_boundaryPPPdS1_S1_S1_iiS_dd_param_2,
	.param .u64 .ptr .align 1 _Z24iteration_upper_boundaryPPPdS1_S1_S1_iiS_dd_param_3,
	.param .u32 _Z24iteration_upper_boundaryPPPdS1_S1_S1_iiS_dd_param_4,
	.param .u32 _Z24iteration_upper_boundaryPPPdS1_S1_S1_iiS_dd_param_5,
	.param .u64 .ptr .align 1 _Z24iteration_upper_boundaryPPPdS1_S1_S1_iiS_dd_param_6,
	.param .f64 _Z24iteration_upper_boundaryPPPdS1_S1_S1_iiS_dd_param_7,
	.param .f64 _Z24iteration_upper_boundaryPPPdS1_S1_S1_iiS_dd_param_8
)
{
	.reg .pred 	%p<28>;
	.reg .b32 	%r<71>;
	.reg .b64 	%rd<56>;
	.reg .b64 	%fd<51>;

	ld.param.u64 	%rd4, [_Z24iteration_upper_boundaryPPPdS1_S1_S1_iiS_dd_param_1];
	ld.param.u64 	%rd6, [_Z24iteration_upper_boundaryPPPdS1_S1_S1_iiS_dd_param_3];
	ld.param.u32 	%r12, [_Z24iteration_upper_boundaryPPPdS1_S1_S1_iiS_dd_param_4];
	ld.param.u32 	%r11, [_Z24iteration_upper_boundaryPPPdS1_S1_S1_iiS_dd_param_5];
	ld.param.f64 	%fd8, [_Z24iteration_upper_boundaryPPPdS1_S1_S1_iiS_dd_param_8];
	mov.u32 	%r1, %tid.x;
	mov.u32 	%r13, %ctaid.x;
	mov.u32 	%r2, %ntid.x;
	mad.lo.s32 	%r3, %r13, %r2, %r1;
	add.s32 	%r14, %r3, 1;
	mov.u32 	%r4, %tid.y;
	mov.u32 	%r15, %ctaid.y;
	mov.u32 	%r5, %ntid.y;
	mad.lo.s32 	%r6, %r15, %r5, %r4;
	mov.u32 	%r7, %tid.z;
	setp.ge.s32 	%p1, %r6, %r12;
	setp.gt.s32 	%p2, %r14, %r12;
	mov.f64 	%fd49, 0d0000000000000000;
	or.pred  	%p3, %p1, %p2;
	@%p3 bra 	$L__BB2_2;
	ld.param.f64 	%fd48, [_Z24iteration_upper_boundaryPPPdS1_S1_S1_iiS_dd_param_7];
	ld.param.u64 	%rd53, [_Z24iteration_upper_boundaryPPPdS1_S1_S1_iiS_dd_param_2];
	ld.param.u64 	%rd52, [_Z24iteration_upper_boundaryPPPdS1_S1_S1_iiS_dd_param_0];
	cvta.to.global.u64 	%rd8, %rd4;
	cvta.to.global.u64 	%rd9, %rd53;
	cvta.to.global.u64 	%rd10, %rd6;
	cvta.to.global.u64 	%rd11, %rd52;
	mov.u32 	%r16, %ntid.z;
	mov.u32 	%r17, %ctaid.z;
	mad.lo.s32 	%r18, %r17, %r16, %r7;
	add.s32 	%r19, %r18, %r11;
	mul.wide.s32 	%rd12, %r19, 8;
	add.s64 	%rd13, %rd8, %rd12;
	ld.global.u64 	%rd14, [%rd13+-8];
	mul.wide.u32 	%rd15, %r6, 8;
	add.s64 	%rd16, %rd14, %rd15;
	ld.u64 	%rd17, [%rd16+8];
	mul.wide.s32 	%rd18, %r3, 8;
	add.s64 	%rd19, %rd17, %rd18;
	ld.f64 	%fd10, [%rd19+8];
	ld.global.u64 	%rd20, [%rd9];
	add.s64 	%rd21, %rd20, %rd15;
	ld.u64 	%rd22, [%rd21+8];
	add.s64 	%rd23, %rd22, %rd18;
	ld.f64 	%fd11, [%rd23+8];
	add.f64 	%fd12, %fd10, %fd11;
	ld.global.u64 	%rd24, [%rd13];
	add.s64 	%rd25, %rd24, %rd15;
	ld.u64 	%rd26, [%rd25];
	add.s64 	%rd27, %rd26, %rd18;
	ld.f64 	%fd13, [%rd27+8];
	add.f64 	%fd14, %fd12, %fd13;
	ld.u64 	%rd28, [%rd25+16];
	add.s64 	%rd29, %rd28, %rd18;
	ld.f64 	%fd15, [%rd29+8];
	add.f64 	%fd16, %fd14, %fd15;
	ld.u64 	%rd30, [%rd25+8];
	add.s64 	%rd31, %rd30, %rd18;
	ld.f64 	%fd17, [%rd31+16];
	add.f64 	%fd18, %fd16, %fd17;
	ld.f64 	%fd19, [%rd31];
	add.f64 	%fd20, %fd18, %fd19;
	add.s64 	%rd32, %rd10, %rd12;
	ld.global.u64 	%rd33, [%rd32];
	add.s64 	%rd34, %rd33, %rd15;
	ld.u64 	%rd35, [%rd34+8];
	add.s64 	%rd36, %rd35, %rd18;
	ld.f64 	%fd21, [%rd36+8];
	fma.rn.f64 	%fd22, %fd48, %fd21, %fd20;
	mul.f64 	%fd23, %fd8, %fd22;
	add.s64 	%rd37, %rd11, %rd12;
	ld.global.u64 	%rd38, [%rd37];
	add.s64 	%rd39, %rd38, %rd15;
	ld.u64 	%rd40, [%rd39+8];
	add.s64 	%rd41, %rd40, %rd18;
	st.f64 	[%rd41+8], %fd23;
	ld.global.u64 	%rd42, [%rd37];
	add.s64 	%rd43, %rd42, %rd15;
	ld.u64 	%rd44, [%rd43+8];
	add.s64 	%rd45, %rd44, %rd18;
	ld.f64 	%fd24, [%rd45+8];
	ld.global.u64 	%rd46, [%rd13];
	add.s64 	%rd47, %rd46, %rd15;
	ld.u64 	%rd48, [%rd47+8];
	add.s64 	%rd49, %rd48, %rd18;
	ld.f64 	%fd25, [%rd49+8];
	sub.f64 	%fd49, %fd24, %fd25;
$L__BB2_2:
	mad.lo.s32 	%r41, %r5, %r7, %r4;
	mad.lo.s32 	%r8, %r41, %r2, %r1;
	mul.f64 	%fd26, %fd49, %fd49;
	// begin inline asm
	mov.b64 {%r20,%r21}, %fd26;
	// end inline asm
	shfl.sync.down.b32	%r23|%p4, %r21, 16, 31, -1;
	shfl.sync.down.b32	%r22|%p5, %r20, 16, 31, -1;
	// begin inline asm
	mov.b64 %fd27, {%r22,%r23};
	// end inline asm
	add.f64 	%fd28, %fd26, %fd27;
	// begin inline asm
	mov.b64 {%r24,%r25}, %fd28;
	// end inline asm
	shfl.sync.down.b32	%r27|%p6, %r25, 8, 31, -1;
	shfl.sync.down.b32	%r26|%p7, %r24, 8, 31, -1;
	// begin inline asm
	mov.b64 %fd29, {%r26,%r27};
	// end inline asm
	add.f64 	%fd30, %fd28, %fd29;
	// begin inline asm
	mov.b64 {%r28,%r29}, %fd30;
	// end inline asm
	shfl.sync.down.b32	%r31|%p8, %r29, 4, 31, -1;
	shfl.sync.down.b32	%r30|%p9, %r28, 4, 31, -1;
	// begin inline asm
	mov.b64 %fd31, {%r30,%r31};
	// end inline asm
	add.f64 	%fd32, %fd30, %fd31;
	// begin inline asm
	mov.b64 {%r32,%r33}, %fd32;
	// end inline asm
	shfl.sync.down.b32	%r35|%p10, %r33, 2, 31, -1;
	shfl.sync.down.b32	%r34|%p11, %r32, 2, 31, -1;
	// begin inline asm
	mov.b64 %fd33, {%r34,%r35};
	// end inline asm
	add.f64 	%fd34, %fd32, %fd33;
	// begin inline asm
	mov.b64 {%r36,%r37}, %fd34;
	// end inline asm
	shfl.sync.down.b32	%r39|%p12, %r37, 1, 31, -1;
	shfl.sync.down.b32	%r38|%p13, %r36, 1, 31, -1;
	// begin inline asm
	mov.b64 %fd35, {%r38,%r39};
	// end inline asm
	add.f64 	%fd3, %fd34, %fd35;
	bar.sync 	0;
	mov.b64 	%rd55, -1;
	mov.u32 	%r70, _ZZ9reductiondPdE4smem;
$L__BB2_3:
	mov.b32 	%r42, 0;
	st.shared.v2.u32 	[%r70], {%r42, %r42};
	add.s64 	%rd55, %rd55, 1;
	add.s32 	%r70, %r70, 8;
	setp.lt.u64 	%p14, %rd55, 31;
	@%p14 bra 	$L__BB2_3;
	and.b32  	%r43, %r8, 31;
	setp.ne.s32 	%p15, %r43, 0;
	@%p15 bra 	$L__BB2_6;
	shr.u32 	%r44, %r8, 2;
	mov.u32 	%r45, _ZZ9reductiondPdE4smem;
	add.s32 	%r46, %r45, %r44;
	st.shared.f64 	[%r46], %fd3;
$L__BB2_6:
	bar.sync 	0;
	setp.gt.u32 	%p16, %r8, 31;
	mov.f64 	%fd50, 0d0000000000000000;
	@%p16 bra 	$L__BB2_8;
	shl.b32 	%r47, %r8, 3;
	mov.u32 	%r48, _ZZ9reductiondPdE4smem;
	add.s32 	%r49, %r48, %r47;
	ld.shared.f64 	%fd50, [%r49];
$L__BB2_8:
	// begin inline asm
	mov.b64 {%r50,%r51}, %fd50;
	// end inline asm
	shfl.sync.down.b32	%r53|%p17, %r51, 16, 31, -1;
	shfl.sync.down.b32	%r52|%p18, %r50, 16, 31, -1;
	// begin inline asm
	mov.b64 %fd38, {%r52,%r53};
	// end inline asm
	add.f64 	%fd39, %fd50, %fd38;
	// begin inline asm
	mov.b64 {%r54,%r55}, %fd39;
	// end inline asm
	shfl.sync.down.b32	%r57|%p19, %r55, 8, 31, -1;
	shfl.sync.down.b32	%r56|%p20, %r54, 8, 31, -1;
	// begin inline asm
	mov.b64 %fd40, {%r56,%r57};
	// end inline asm
	add.f64 	%fd41, %fd39, %fd40;
	// begin inline asm
	mov.b64 {%r58,%r59}, %fd41;
	// end inline asm
	shfl.sync.down.b32	%r61|%p21, %r59, 4, 31, -1;
	shfl.sync.down.b32	%r60|%p22, %r58, 4, 31, -1;
	// begin inline asm
	mov.b64 %fd42, {%r60,%r61};
	// end inline asm
	add.f64 	%fd43, %fd41, %fd42;
	// begin inline asm
	mov.b64 {%r62,%r63}, %fd43;
	// end inline asm
	shfl.sync.down.b32	%r65|%p23, %r63, 2, 31, -1;
	shfl.sync.down.b32	%r64|%p24, %r62, 2, 31, -1;
	// begin inline asm
	mov.b64 %fd44, {%r64,%r65};
	// end inline asm
	add.f64 	%fd45, %fd43, %fd44;
	// begin inline asm
	mov.b64 {%r66,%r67}, %fd45;
	// end inline asm
	shfl.sync.down.b32	%r69|%p25, %r67, 1, 31, -1;
	shfl.sync.down.b32	%r68|%p26, %r66, 1, 31, -1;
	// begin inline asm
	mov.b64 %fd46, {%r68,%r69};
	// end inline asm
	add.f64 	%fd6, %fd45, %fd46;
	setp.ne.s32 	%p27, %r8, 0;
	@%p27 bra 	$L__BB2_10;
	ld.param.u64 	%rd54, [_Z24iteration_upper_boundaryPPPdS1_S1_S1_iiS_dd_param_6];
	cvta.to.global.u64 	%rd51, %rd54;
	atom.global.add.f64 	%fd47, [%rd51], %fd6;
$L__BB2_10:
	ret;

}
	// .globl	_Z9init_zeroPd
.visible .entry _Z9init_zeroPd(
	.param .u64 .ptr .align 1 _Z9init_zeroPd_param_0
)
{
	.reg .b64 	%rd<4>;

	ld.param.u64 	%rd1, [_Z9init_zeroPd_param_0];
	cvta.to.global.u64 	%rd2, %rd1;
	mov.b64 	%rd3, 0;
	st.global.u64 	[%rd2], %rd3;
	ret;

}
	// .globl	_Z3addPdS_
.visible .entry _Z3addPdS_(
	.param .u64 .ptr .align 1 _Z3addPdS__param_0,
	.param .u64 .ptr .align 1 _Z3addPdS__param_1
)
{
	.reg .b64 	%rd<5>;
	.reg .b64 	%fd<4>;

	ld.param.u64 	%rd1, [_Z3addPdS__param_0];
	ld.param.u64 	%rd2, [_Z3addPdS__param_1];
	cvta.to.global.u64 	%rd3, %rd1;
	cvta.to.global.u64 	%rd4, %rd2;
	ld.global.f64 	%fd1, [%rd4];
	ld.global.f64 	%fd2, [%rd3];
	add.f64 	%fd3, %fd1, %fd2;
	st.global.f64 	[%rd3], %fd3;
	ret;

}


// ===== COMPILED SASS (sm_100) =====

	.target	sm_100

	.elftype	@"ET_EXEC"


//--------------------- .note.nv.tkinfo           --------------------------
	.section	.note.nv.tkinfo,"",@"SHT_NOTE"
	.sectionflags	@"SHF_NOTE_NV_TKINFO"
	.tkinfo
        /*0018*/ 	.word	0x00000002
        /*0030*/ 	.string	""
        /*0030*/ 	.string	"ptxas"
        /*0030*/ 	.string	"Cuda compilation tools, release 13.0, V13.0.88"
        /*0030*/ 	.string	"Build cuda_13.0.r13.0/compiler.36424714_0"
        /*0030*/ 	.string	"-arch sm_100 -m 64 "



//--------------------- .note.nv.cuinfo           --------------------------
	.section	.note.nv.cuinfo,"",@"SHT_NOTE"
	.sectionflags	@"SHF_NOTE_NV_CUINFO"
        /*0018*/ 	.short	0x0002
        /*001a*/ 	.short	0x0064
        /*001c*/ 	.short	0x0082
	.zero		2


//--------------------- .nv.info                  --------------------------
	.section	.nv.info,"",@"SHT_CUDA_INFO"
	.align	4


	//----- nvinfo : EIATTR_REGCOUNT
	.align		4
        /*0000*/ 	.byte	0x04, 0x2f
        /*0002*/ 	.short	(.L_1 - .L_0)
	.align		4
.L_0:
        /*0004*/ 	.word	index@(_Z15iteration_innerPPPdS1_S1_iiS_dd)
        /*0008*/ 	.word	0x00000020


	//----- nvinfo : EIATTR_FRAME_SIZE
	.align		4
.L_1:
        /*000c*/ 	.byte	0x04, 0x11
        /*000e*/ 	.short	(.L_3 - .L_2)
	.align		4
.L_2:
        /*0010*/ 	.word	index@(_Z15iteration_innerPPPdS1_S1_iiS_dd)
        /*0014*/ 	.word	0x00000000


	//----- nvinfo : EIATTR_REGCOUNT
	.align		4
.L_3:
        /*0018*/ 	.byte	0x04, 0x2f
        /*001a*/ 	.short	(.L_5 - .L_4)
	.align		4
.L_4:
        /*001c*/ 	.word	index@(_Z24iteration_lower_boundaryPPPdS1_S1_S1_iiS_dd)
        /*0020*/ 	.word	0x00000020


	//----- nvinfo : EIATTR_FRAME_SIZE
	.align		4
.L_5:
        /*0024*/ 	.byte	0x04, 0x11
        /*0026*/ 	.short	(.L_7 - .L_6)
	.align		4
.L_6:
        /*0028*/ 	.word	index@(_Z24iteration_lower_boundaryPPPdS1_S1_S1_iiS_dd)
        /*002c*/ 	.word	0x00000000


	//----- nvinfo : EIATTR_REGCOUNT
	.align		4
.L_7:
        /*0030*/ 	.byte	0x04, 0x2f
        /*0032*/ 	.short	(.L_9 - .L_8)
	.align		4
.L_8:
        /*0034*/ 	.word	index@(_Z24iteration_upper_boundaryPPPdS1_S1_S1_iiS_dd)
        /*0038*/ 	.word	0x00000020


	//----- nvinfo : EIATTR_FRAME_SIZE
	.align		4
.L_9:
        /*003c*/ 	.byte	0x04, 0x11
        /*003e*/ 	.short	(.L_11 - .L_10)
	.align		4
.L_10:
        /*0040*/ 	.word	index@(_Z24iteration_upper_boundaryPPPdS1_S1_S1_iiS_dd)
        /*0044*/ 	.word	0x00000000


	//----- nvinfo : EIATTR_REGCOUNT
	.align		4
.L_11:
        /*0048*/ 	.byte	0x04, 0x2f
        /*004a*/ 	.short	(.L_13 - .L_12)
	.align		4
.L_12:
        /*004c*/ 	.word	index@(_Z9init_zeroPd)
        /*0050*/ 	.word	0x00000006


	//----- nvinfo : EIATTR_FRAME_SIZE
	.align		4
.L_13:
        /*0054*/ 	.byte	0x04, 0x11
        /*0056*/ 	.short	(.L_15 - .L_14)
	.align		4
.L_14:
        /*0058*/ 	.word	index@(_Z9init_zeroPd)
        /*005c*/ 	.word	0x00000000


	//----- nvinfo : EIATTR_REGCOUNT
	.align		4
.L_15:
        /*0060*/ 	.byte	0x04, 0x2f
        /*0062*/ 	.short	(.L_17 - .L_16)
	.align		4
.L_16:
        /*0064*/ 	.word	index@(_Z3addPdS_)
        /*0068*/ 	.word	0x0000000a


	//----- nvinfo : EIATTR_FRAME_SIZE
	.align		4
.L_17:
        /*006c*/ 	.byte	0x04, 0x11
        /*006e*/ 	.short	(.L_19 - .L_18)
	.align		4
.L_18:
        /*0070*/ 	.word	index@(_Z3addPdS_)
        /*0074*/ 	.word	0x00000000


	//----- nvinfo : EIATTR_MIN_STACK_SIZE
	.align		4
.L_19:
        /*0078*/ 	.byte	0x04, 0x12
        /*007a*/ 	.short	(.L_21 - .L_20)
	.align		4
.L_20:
        /*007c*/ 	.word	index@(_Z3addPdS_)
        /*0080*/ 	.word	0x00000000


	//----- nvinfo : EIATTR_MIN_STACK_SIZE
	.align		4
.L_21:
        /*0084*/ 	.byte	0x04, 0x12
        /*0086*/ 	.short	(.L_23 - .L_22)
	.align		4
.L_22:
        /*0088*/ 	.word	index@(_Z9init_zeroPd)
        /*008c*/ 	.word	0x00000000


	//----- nvinfo : EIATTR_MIN_STACK_SIZE
	.align		4
.L_23:
        /*0090*/ 	.byte	0x04, 0x12
        /*0092*/ 	.short	(.L_25 - .L_24)
	.align		4
.L_24:
        /*0094*/ 	.word	index@(_Z24iteration_upper_boundaryPPPdS1_S1_S1_iiS_dd)
        /*0098*/ 	.word	0x00000000


	//----- nvinfo : EIATTR_MIN_STACK_SIZE
	.align		4
.L_25:
        /*009c*/ 	.byte	0x04, 0x12
        /*009e*/ 	.short	(.L_27 - .L_26)
	.align		4
.L_26:
        /*00a0*/ 	.word	index@(_Z24iteration_lower_boundaryPPPdS1_S1_S1_iiS_dd)
        /*00a4*/ 	.word	0x00000000


	//----- nvinfo : EIATTR_MIN_STACK_SIZE
	.align		4
.L_27:
        /*00a8*/ 	.byte	0x04, 0x12
        /*00aa*/ 	.short	(.L_29 - .L_28)
	.align		4
.L_28:
        /*00ac*/ 	.word	index@(_Z15iteration_innerPPPdS1_S1_iiS_dd)
        /*00b0*/ 	.word	0x00000000
.L_29:


//--------------------- .nv.compat                --------------------------
	.section	.nv.compat,"",@"SHT_CUDA_COMPAT_INFO"
	.align	4
        /*0000*/ 	.byte	0x02, 0x09, 0x00, 0x00, 0x02, 0x02, 0x01, 0x00, 0x02, 0x05, 0x05, 0x00, 0x03, 0x07, 0x01, 0x01
        /*0010*/ 	.byte	0x02, 0x03, 0x00, 0x00, 0x02, 0x06, 0x01, 0x00, 0x04, 0x0b, 0x08, 0x00, 0x01, 0x00, 0x00, 0x00
        /*0020*/ 	.byte	0x00, 0x00, 0x00, 0x00


//--------------------- .nv.info._Z3addPdS_       --------------------------
	.section	.nv.info._Z3addPdS_,"",@"SHT_CUDA_INFO"
	.sectionflags	@""
	.align	4


	//----- nvinfo : EIATTR_CUDA_API_VERSION
	.align		4
        /*0000*/ 	.byte	0x04, 0x37
        /*0002*/ 	.short	(.L_31 - .L_30)
.L_30:
        /*0004*/ 	.word	0x00000082


	//----- nvinfo : EIATTR_KPARAM_INFO
	.align		4
.L_31:
        /*0008*/ 	.byte	0x04, 0x17
        /*000a*/ 	.short	(.L_33 - .L_32)
.L_32:
        /*000c*/ 	.word	0x00000000
        /*0010*/ 	.short	0x0001
        /*0012*/ 	.short	0x0008
        /*0014*/ 	.byte	0x00, 0xf5, 0x21, 0x00


	//----- nvinfo : EIATTR_KPARAM_INFO
	.align		4
.L_33:
        /*0018*/ 	.byte	0x04, 0x17
        /*001a*/ 	.short	(.L_35 - .L_34)
.L_34:
        /*001c*/ 	.word	0x00000000
        /*0020*/ 	.short	0x0000
        /*0022*/ 	.short	0x0000
        /*0024*/ 	.byte	0x00, 0xf5, 0x21, 0x00


	//----- nvinfo : EIATTR_SPARSE_MMA_MASK
	.align		4
.L_35:
        /*0028*/ 	.byte	0x03, 0x50
        /*002a*/ 	.short	0x0000


	//----- nvinfo : EIATTR_MAXREG_COUNT
	.align		4
        /*002c*/ 	.byte	0x03, 0x1b
        /*002e*/ 	.short	0x00ff


	//----- nvinfo : EIATTR_MERCURY_ISA_VERSION
	.align		4
        /*0030*/ 	.byte	0x03, 0x5f
        /*0032*/ 	.short	0x0101


	//----- nvinfo : EIATTR_VRC_CTA_INIT_COUNT
	.align		4
        /*0034*/ 	.byte	0x02, 0x4a
	.zero		1
	.zero		1


	//----- nvinfo : EIATTR_EXIT_INSTR_OFFSETS
	.align		4
        /*0038*/ 	.byte	0x04, 0x1c
        /*003a*/ 	.short	(.L_37 - .L_36)


	//   ....[0]....
.L_36:
        /*003c*/ 	.word	0x00000080


	//----- nvinfo : EIATTR_CBANK_PARAM_SIZE
	.align		4
.L_37:
        /*0040*/ 	.byte	0x03, 0x19
        /*0042*/ 	.short	0x0010


	//----- nvinfo : EIATTR_PARAM_CBANK
	.align		4
        /*0044*/ 	.byte	0x04, 0x0a
        /*0046*/ 	.short	(.L_39 - .L_38)
	.align		4
.L_38:
        /*0048*/ 	.word	index@(.nv.constant0._Z3addPdS_)
        /*004c*/ 	.short	0x0380
        /*004e*/ 	.short	0x0010


	//----- nvinfo : EIATTR_SW_WAR
	.align		4
.L_39:
        /*0050*/ 	.byte	0x04, 0x36
        /*0052*/ 	.short	(.L_41 - .L_40)
.L_40:
        /*0054*/ 	.word	0x00000008
.L_41:


//--------------------- .nv.info._Z9init_zeroPd   --------------------------
	.section	.nv.info._Z9init_zeroPd,"",@"SHT_CUDA_INFO"
	.sectionflags	@""
	.align	4


	//----- nvinfo : EIATTR_CUDA_API_VERSION
	.align		4
        /*0000*/ 	.byte	0x04, 0x37
        /*0002*/ 	.short	(.L_43 - .L_42)
.L_42:
        /*0004*/ 	.word	0x00000082


	//----- nvinfo : EIATTR_KPARAM_INFO
	.align		4
.L_43:
        /*0008*/ 	.byte	0x04, 0x17
        /*000a*/ 	.short	(.L_45 - .L_44)
.L_44:
        /*000c*/ 	.word	0x00000000
        /*0010*/ 	.short	0x0000
        /*0012*/ 	.short	0x0000
        /*0014*/ 	.byte	0x00, 0xf5, 0x21, 0x00


	//----- nvinfo : EIATTR_SPARSE_MMA_MASK
	.align		4
.L_45:
        /*0018*/ 	.byte	0x03, 0x50
        /*001a*/ 	.short	0x0000


	//----- nvinfo : EIATTR_MAXREG_COUNT
	.align		4
        /*001c*/ 	.byte	0x03, 0x1b
        /*001e*/ 	.short	0x00ff


	//----- nvinfo : EIATTR_MERCURY_ISA_VERSION
	.align		4
        /*0020*/ 	.byte	0x03, 0x5f
        /*0022*/ 	.short	0x0101


	//----- nvinfo : EIATTR_VRC_CTA_INIT_COUNT
	.align		4
        /*0024*/ 	.byte	0x02, 0x4a
	.zero		1
	.zero		1


	//----- nvinfo : EIATTR_EXIT_INSTR_OFFSETS
	.align		4
        /*0028*/ 	.byte	0x04, 0x1c
        /*002a*/ 	.short	(.L_47 - .L_46)


	//   ....[0]....
.L_46:
        /*002c*/ 	.word	0x00000040


	//----- nvinfo : EIATTR_CBANK_PARAM_SIZE
	.align		4
.L_47:
        /*0030*/ 	.byte	0x03, 0x19
        /*0032*/ 	.short	0x0008


	//----- nvinfo : EIATTR_PARAM_CBANK
	.align		4
        /*0034*/ 	.byte	0x04, 0x0a
        /*0036*/ 	.short	(.L_49 - .L_48)
	.align		4
.L_48:
        /*0038*/ 	.word	index@(.nv.constant0._Z9init_zeroPd)
        /*003c*/ 	.short	0x0380
        /*003e*/ 	.short	0x0008


	//----- nvinfo : EIATTR_SW_WAR
	.align		4
.L_49:
        /*0040*/ 	.byte	0x04, 0x36
        /*0042*/ 	.short	(.L_51 - .L_50)
.L_50:
        /*0044*/ 	.word	0x00000008
.L_51:


//--------------------- .nv.info._Z24iteration_upper_boundaryPPPdS1_S1_S1_iiS_dd --------------------------
	.section	.nv.info._Z24iteration_upper_boundaryPPPdS1_S1_S1_iiS_dd,"",@"SHT_CUDA_INFO"
	.sectionflags	@""
	.align	4


	//----- nvinfo : EIATTR_CUDA_API_VERSION
	.align		4
        /*0000*/ 	.byte	0x04, 0x37
        /*0002*/ 	.short	(.L_53 - .L_52)
.L_52:
        /*0004*/ 	.word	0x00000082


	//----- nvinfo : EIATTR_KPARAM_INFO
	.align		4
.L_53:
        /*0008*/ 	.byte	0x04, 0x17
        /*000a*/ 	.short	(.L_55 - .L_54)
.L_54:
        /*000c*/ 	.word	0x00000000
        /*0010*/ 	.short	0x0008
        /*0012*/ 	.short	0x0038
        /*0014*/ 	.byte	0x00, 0xf0, 0x21, 0x00


	//----- nvinfo : EIATTR_KPARAM_INFO
	.align		4
.L_55:
        /*0018*/ 	.byte	0x04, 0x17
        /*001a*/ 	.short	(.L_57 - .L_56)
.L_56:
        /*001c*/ 	.word	0x00000000
        /*0020*/ 	.short	0x0007
        /*0022*/ 	.short	0x0030
        /*0024*/ 	.byte	0x00, 0xf0, 0x21, 0x00


	//----- nvinfo : EIATTR_KPARAM_INFO
	.align		4
.L_57:
        /*0028*/ 	.byte	0x04, 0x17
        /*002a*/ 	.short	(.L_59 - .L_58)
.L_58:
        /*002c*/ 	.word	0x00000000
        /*0030*/ 	.short	0x0006
        /*0032*/ 	.short	0x0028
        /*0034*/ 	.byte	0x00, 0xf5, 0x21, 0x00


	//----- nvinfo : EIATTR_KPARAM_INFO
	.align		4
.L_59:
        /*0038*/ 	.byte	0x04, 0x17
        /*003a*/ 	.short	(.L_61 - .L_60)
.L_60:
        /*003c*/ 	.word	0x00000000
        /*0040*/ 	.short	0x0005
        /*0042*/ 	.short	0x0024
        /*0044*/ 	.byte	0x00, 0xf0, 0x11, 0x00


	//----- nvinfo : EIATTR_KPARAM_INFO
	.align		4
.L_61:
        /*0048*/ 	.byte	0x04, 0x17
        /*004a*/ 	.short	(.L_63 - .L_62)
.L_62:
        /*004c*/ 	.word	0x00000000
        /*0050*/ 	.short	0x0004
        /*0052*/ 	.short	0x0020
        /*0054*/ 	.byte	0x00, 0xf0, 0x11, 0x00


	//----- nvinfo : EIATTR_KPARAM_INFO
	.align		4
.L_63:
        /*0058*/ 	.byte	0x04, 0x17
        /*005a*/ 	.short	(.L_65 - .L_64)
.L_64:
        /*005c*/ 	.word	0x00000000
        /*0060*/ 	.short	0x0003
        /*0062*/ 	.short	0x0018
        /*0064*/ 	.byte	0x00, 0xf5, 0x21, 0x00


	//----- nvinfo : EIATTR_KPARAM_INFO
	.align		4
.L_65:
        /*0068*/ 	.byte	0x04, 0x17
        /*006a*/ 	.short	(.L_67 - .L_66)
.L_66:
        /*006c*/ 	.word	0x00000000
        /*0070*/ 	.short	0x0002
        /*0072*/ 	.short	0x0010
        /*0074*/ 	.byte	0x00, 0xf5, 0x21, 0x00


	//----- nvinfo : EIATTR_KPARAM_INFO
	.align		4
.L_67:
        /*0078*/ 	.byte	0x04, 0x17
        /*007a*/ 	.short	(.L_69 - .L_68)
.L_68:
        /*007c*/ 	.word	0x00000000
        /*0080*/ 	.short	0x0001
        /*0082*/ 	.short	0x0008
        /*0084*/ 	.byte	0x00, 0xf5, 0x21, 0x00


	//----- nvinfo : EIATTR_KPARAM_INFO
	.align		4
.L_69:
        /*0088*/ 	.byte	0x04, 0x17
        /*008a*/ 	.short	(.L_71 - .L_70)
.L_70:
        /*008c*/ 	.word	0x00000000
        /*0090*/ 	.short	0x0000
        /*0092*/ 	.short	0x0000
        /*0094*/ 	.byte	0x00, 0xf5, 0x21, 0x00


	//----- nvinfo : EIATTR_SPARSE_MMA_MASK
	.align		4
.L_71:
        /*0098*/ 	.byte	0x03, 0x50
        /*009a*/ 	.short	0x0000


	//----- nvinfo : EIATTR_MAXREG_COUNT
	.align		4
        /*009c*/ 	.byte	0x03, 0x1b
        /*009e*/ 	.short	0x00ff


	//----- nvinfo : EIATTR_NUM_BARRIERS
	.align		4
        /*00a0*/ 	.byte	0x02, 0x4c
        /*00a2*/ 	.byte	0x01
	.zero		1


	//----- nvinfo : EIATTR_MERCURY_ISA_VERSION
	.align		4
        /*00a4*/ 	.byte	0x03, 0x5f
        /*00a6*/ 	.short	0x0101


	//----- nvinfo : EIATTR_COOP_GROUP_MASK_REGIDS
	.align		4
        /*00a8*/ 	.byte	0x04, 0x29
        /*00aa*/ 	.short	(.L_73 - .L_72)


	//   ....[0]....
.L_72:
        /*00ac*/ 	.word	0xffffffff


	//   ....[1]....
        /*00b0*/ 	.word	0xffffffff


	//   ....[2]....
        /*00b4*/ 	.word	0xffffffff


	//   ....[3]....
        /*00b8*/ 	.word	0xffffffff


	//   ....[4]....
        /*00bc*/ 	.word	0xffffffff


	//   ....[5]....
        /*00c0*/ 	.word	0xffffffff


	//   ....[6]....
        /*00c4*/ 	.word	0xffffffff


	//   ....[7]....
        /*00c8*/ 	.word	0xffffffff


	//   ....[8]....
        /*00cc*/ 	.word	0xffffffff


	//   ....[9]....
        /*00d0*/ 	.word	0xffffffff


	//   ....[10]....
        /*00d4*/ 	.word	0xffffffff


	//   ....[11]....
        /*00d8*/ 	.word	0xffffffff


	//   ....[12]....
        /*00dc*/ 	.word	0xffffffff


	//   ....[13]....
        /*00e0*/ 	.word	0xffffffff


	//   ....[14]....
        /*00e4*/ 	.word	0xffffffff


	//   ....[15]....
        /*00e8*/ 	.word	0xffffffff


	//   ....[16]....
        /*00ec*/ 	.word	0xffffffff


	//   ....[17]....
        /*00f0*/ 	.word	0xffffffff


	//   ....[18]....
        /*00f4*/ 	.word	0xffffffff


	//   ....[19]....
        /*00f8*/ 	.word	0xffffffff


	//----- nvinfo : EIATTR_COOP_GROUP_INSTR_OFFSETS
	.align		4
.L_73:
        /*00fc*/ 	.byte	0x04, 0x28
        /*00fe*/ 	.short	(.L_75 - .L_74)


	//   ....[0]....
.L_74:
        /*0100*/ 	.word	0x00000590


	//   ....[1]....
        /*0104*/ 	.word	0x000005c0


	//   ....[2]....
        /*0108*/ 	.word	0x00000620


	//   ....[3]....
        /*010c*/ 	.word	0x00000630


	//   ....[4]....
        /*0110*/ 	.word	0x000006c0


	//   ....[5]....
        /*0114*/ 	.word	0x000006d0


	//   ....[6]....
        /*0118*/ 	.word	0x00000750


	//   ....[7]....
        /*011c*/ 	.word	0x00000760


	//   ....[8]....
        /*0120*/ 	.word	0x000007a0


	//   ....[9]....
        /*0124*/ 	.word	0x000007b0


	//   ....[10]....
        /*0128*/ 	.word	0x00000810


	//   ....[11]....
        /*012c*/ 	.word	0x00000820


	//   ....[12]....
        /*0130*/ 	.word	0x00000840


	//   ....[13]....
        /*0134*/ 	.word	0x00000850


	//   ....[14]....
        /*0138*/ 	.word	0x00000870


	//   ....[15]....
        /*013c*/ 	.word	0x00000880


	//   ....[16]....
        /*0140*/ 	.word	0x000008a0


	//   ....[17]....
        /*0144*/ 	.word	0x000008b0


	//   ....[18]....
        /*0148*/ 	.word	0x000008d0


	//   ....[19]....
        /*014c*/ 	.word	0x000008e0


	//----- nvinfo : EIATTR_VRC_CTA_INIT_COUNT
	.align		4
.L_75:
        /*0150*/ 	.byte	0x02, 0x4a
	.zero		1
	.zero		1


	//----- nvinfo : EIATTR_EXIT_INSTR_OFFSETS
	.align		4
        /*0154*/ 	.byte	0x04, 0x1c
        /*0156*/ 	.short	(.L_77 - .L_76)


	//   ....[0]....
.L_76:
        /*0158*/ 	.word	0x000008f0


	//   ....[1]....
        /*015c*/ 	.word	0x00000930


	//----- nvinfo : EIATTR_CRS_STACK_SIZE
	.align		4
.L_77:
        /*0160*/ 	.byte	0x04, 0x1e
        /*0162*/ 	.short	(.L_79 - .L_78)
.L_78:
        /*0164*/ 	.word	0x00000000


	//----- nvinfo : EIATTR_CBANK_PARAM_SIZE
	.align		4
.L_79:
        /*0168*/ 	.byte	0x03, 0x19
        /*016a*/ 	.short	0x0040


	//----- nvinfo : EIATTR_PARAM_CBANK
	.align		4
        /*016c*/ 	.byte	0x04, 0x0a
        /*016e*/ 	.short	(.L_81 - .L_80)
	.align		4
.L_80:
        /*0170*/ 	.word	index@(.nv.constant0._Z24iteration_upper_boundaryPPPdS1_S1_S1_iiS_dd)
        /*0174*/ 	.short	0x0380
        /*0176*/ 	.short	0x0040


	//----- nvinfo : EIATTR_SW_WAR
	.align		4
.L_81:
        /*0178*/ 	.byte	0x04, 0x36
        /*017a*/ 	.short	(.L_83 - .L_82)
.L_82:
        /*017c*/ 	.word	0x00000008
.L_83:


//--------------------- .nv.info._Z24iteration_lower_boundaryPPPdS1_S1_S1_iiS_dd --------------------------
	.section	.nv.info._Z24iteration_lower_boundaryPPPdS1_S1_S1_iiS_dd,"",@"SHT_CUDA_INFO"
	.sectionflags	@""
	.align	4


	//----- nvinfo : EIATTR_CUDA_API_VERSION
	.align		4
        /*0000*/ 	.byte	0x04, 0x37
        /*0002*/ 	.short	(.L_85 - .L_84)
.L_84:
        /*0004*/ 	.word	0x00000082


	//----- nvinfo : EIATTR_KPARAM_INFO
	.align		4
.L_85:
        /*0008*/ 	.byte	0x04, 0x17
        /*000a*/ 	.short	(.L_87 - .L_86)
.L_86:
        /*000c*/ 	.word	0x00000000
        /*0010*/ 	.short	0x0008
        /*0012*/ 	.short	0x0038
        /*0014*/ 	.byte	0x00, 0xf0, 0x21, 0x00


	//----- nvinfo : EIATTR_KPARAM_INFO
	.align		4
.L_87:
        /*0018*/ 	.byte	0x04, 0x17
        /*001a*/ 	.short	(.L_89 - .L_88)
.L_88:
        /*001c*/ 	.word	0x00000000
        /*0020*/ 	.short	0x0007
        /*0022*/ 	.short	0x0030
        /*0024*/ 	.byte	0x00, 0xf0, 0x21, 0x00


	//----- nvinfo : EIATTR_KPARAM_INFO
	.align		4
.L_89:
        /*0028*/ 	.byte	0x04, 0x17
        /*002a*/ 	.short	(.L_91 - .L_90)
.L_90:
        /*002c*/ 	.word	0x00000000
        /*0030*/ 	.short	0x0006
        /*0032*/ 	.short	0x0028
        /*0034*/ 	.byte	0x00, 0xf5, 0x21, 0x00


	//----- nvinfo : EIATTR_KPARAM_INFO
	.align		4
.L_91:
        /*0038*/ 	.byte	0x04, 0x17
        /*003a*/ 	.short	(.L_93 - .L_92)
.L_92:
        /*003c*/ 	.word	0x00000000
        /*0040*/ 	.short	0x0005
        /*0042*/ 	.short	0x0024
        /*0044*/ 	.byte	0x00, 0xf0, 0x11, 0x00


	//----- nvinfo : EIATTR_KPARAM_INFO
	.align		4
.L_93:
        /*0048*/ 	.byte	0x04, 0x17
        /*004a*/ 	.short	(.L_95 - .L_94)
.L_94:
        /*004c*/ 	.word	0x00000000
        /*0050*/ 	.short	0x0004
        /*0052*/ 	.short	0x0020
        /*0054*/ 	.byte	0x00, 0xf0, 0x11, 0x00


	//----- nvinfo : EIATTR_KPARAM_INFO
	.align		4
.L_95:
        /*0058*/ 	.byte	0x04, 0x17
        /*005a*/ 	.short	(.L_97 - .L_96)
.L_96:
        /*005c*/ 	.word	0x00000000
        /*0060*/ 	.short	0x0003
        /*0062*/ 	.short	0x0018
        /*0064*/ 	.byte	0x00, 0xf5, 0x21, 0x00


	//----- nvinfo : EIATTR_KPARAM_INFO
	.align		4
.L_97:
        /*0068*/ 	.byte	0x04, 0x17
        /*006a*/ 	.short	(.L_99 - .L_98)
.L_98:
        /*006c*/ 	.word	0x00000000
        /*0070*/ 	.short	0x0002
        /*0072*/ 	.short	0x0010
        /*0074*/ 	.byte	0x00, 0xf5, 0x21, 0x00


	//----- nvinfo : EIATTR_KPARAM_INFO
	.align		4
.L_99:
        /*0078*/ 	.byte	0x04, 0x17
        /*007a*/ 	.short	(.L_101 - .L_100)
.L_100:
        /*007c*/ 	.word	0x00000000
        /*0080*/ 	.short	0x0001
        /*0082*/ 	.short	0x0008
        /*0084*/ 	.byte	0x00, 0xf5, 0x21, 0x00


	//----- nvinfo : EIATTR_KPARAM_INFO
	.align		4
.L_101:
        /*0088*/ 	.byte	0x04, 0x17
        /*008a*/ 	.short	(.L_103 - .L_102)
.L_102:
        /*008c*/ 	.word	0x00000000
        /*0090*/ 	.short	0x0000
        /*0092*/ 	.short	0x0000
        /*0094*/ 	.byte	0x00, 0xf5, 0x21, 0x00


	//----- nvinfo : EIATTR_SPARSE_MMA_MASK
	.align		4
.L_103:
        /*0098*/ 	.byte	0x03, 0x50
        /*009a*/ 	.short	0x0000


	//----- nvinfo : EIATTR_MAXREG_COUNT
	.align		4
        /*009c*/ 	.byte	0x03, 0x1b
        /*009e*/ 	.short	0x00ff


	//----- nvinfo : EIATTR_NUM_BARRIERS
	.align		4
        /*00a0*/ 	.byte	0x02, 0x4c
        /*00a2*/ 	.byte	0x01
	.zero		1


	//----- nvinfo : EIATTR_MERCURY_ISA_VERSION
	.align		4
        /*00a4*/ 	.byte	0x03, 0x5f
        /*00a6*/ 	.short	0x0101


	//----- nvinfo : EIATTR_COOP_GROUP_MASK_REGIDS
	.align		4
        /*00a8*/ 	.byte	0x04, 0x29
        /*00aa*/ 	.short	(.L_105 - .L_104)


	//   ....[0]....
.L_104:
        /*00ac*/ 	.word	0xffffffff


	//   ....[1]....
        /*00b0*/ 	.word	0xffffffff


	//   ....[2]....
        /*00b4*/ 	.word	0xffffffff


	//   ....[3]....
        /*00b8*/ 	.word	0xffffffff


	//   ....[4]....
        /*00bc*/ 	.word	0xffffffff


	//   ....[5]....
        /*00c0*/ 	.word	0xffffffff


	//   ....[6]....
        /*00c4*/ 	.word	0xffffffff


	//   ....[7]....
        /*00c8*/ 	.word	0xffffffff


	//   ....[8]....
        /*00cc*/ 	.word	0xffffffff


	//   ....[9]....
        /*00d0*/ 	.word	0xffffffff


	//   ....[10]....
        /*00d4*/ 	.word	0xffffffff


	//   ....[11]....
        /*00d8*/ 	.word	0xffffffff


	//   ....[12]....
        /*00dc*/ 	.word	0xffffffff


	//   ....[13]....
        /*00e0*/ 	.word	0xffffffff


	//   ....[14]....
        /*00e4*/ 	.word	0xffffffff


	//   ....[15]....
        /*00e8*/ 	.word	0xffffffff


	//   ....[16]....
        /*00ec*/ 	.word	0xffffffff


	//   ....[17]....
        /*00f0*/ 	.word	0xffffffff


	//   ....[18]....
        /*00f4*/ 	.word	0xffffffff


	//   ....[19]....
        /*00f8*/ 	.word	0xffffffff


	//----- nvinfo : EIATTR_COOP_GROUP_INSTR_OFFSETS
	.align		4
.L_105:
        /*00fc*/ 	.byte	0x04, 0x28
        /*00fe*/ 	.short	(.L_107 - .L_106)


	//   ....[0]....
.L_106:
        /*0100*/ 	.word	0x00000590


	//   ....[1]....
        /*0104*/ 	.word	0x000005c0


	//   ....[2]....
        /*0108*/ 	.word	0x00000620


	//   ....[3]....
        /*010c*/ 	.word	0x00000630


	//   ....[4]....
        /*0110*/ 	.word	0x000006c0


	//   ....[5]....
        /*0114*/ 	.word	0x000006d0


	//   ....[6]....
        /*0118*/ 	.word	0x00000750


	//   ....[7]....
        /*011c*/ 	.word	0x00000760


	//   ....[8]....
        /*0120*/ 	.word	0x000007a0


	//   ....[9]....
        /*0124*/ 	.word	0x000007b0


	//   ....[10]....
        /*0128*/ 	.word	0x00000810


	//   ....[11]....
        /*012c*/ 	.word	0x00000820


	//   ....[12]....
        /*0130*/ 	.word	0x00000840


	//   ....[13]....
        /*0134*/ 	.word	0x00000850


	//   ....[14]....
        /*0138*/ 	.word	0x00000870


	//   ....[15]....
        /*013c*/ 	.word	0x00000880


	//   ....[16]....
        /*0140*/ 	.word	0x000008a0


	//   ....[17]....
        /*0144*/ 	.word	0x000008b0


	//   ....[18]....
        /*0148*/ 	.word	0x000008d0


	//   ....[19]....
        /*014c*/ 	.word	0x000008e0


	//----- nvinfo : EIATTR_VRC_CTA_INIT_COUNT
	.align		4
.L_107:
        /*0150*/ 	.byte	0x02, 0x4a
	.zero		1
	.zero		1


	//----- nvinfo : EIATTR_EXIT_INSTR_OFFSETS
	.align		4
        /*0154*/ 	.byte	0x04, 0x1c
        /*0156*/ 	.short	(.L_109 - .L_108)


	//   ....[0]....
.L_108:
        /*0158*/ 	.word	0x000008f0


	//   ....[1]....
        /*015c*/ 	.word	0x00000930


	//----- nvinfo : EIATTR_CRS_STACK_SIZE
	.align		4
.L_109:
        /*0160*/ 	.byte	0x04, 0x1e
        /*0162*/ 	.short	(.L_111 - .L_110)
.L_110:
        /*0164*/ 	.word	0x00000000


	//----- nvinfo : EIATTR_CBANK_PARAM_SIZE
	.align		4
.L_111:
        /*0168*/ 	.byte	0x03, 0x19
        /*016a*/ 	.short	0x0040


	//----- nvinfo : EIATTR_PARAM_CBANK
	.align		4
        /*016c*/ 	.byte	0x04, 0x0a
        /*016e*/ 	.short	(.L_113 - .L_112)
	.align		4
.L_112:
        /*0170*/ 	.word	index@(.nv.constant0._Z24iteration_lower_boundaryPPPdS1_S1_S1_iiS_dd)
        /*0174*/ 	.short	0x0380
        /*0176*/ 	.short	0x0040


	//----- nvinfo : EIATTR_SW_WAR
	.align		4
.L_113:
        /*0178*/ 	.byte	0x04, 0x36
        /*017a*/ 	.short	(.L_115 - .L_114)
.L_114:
        /*017c*/ 	.word	0x00000008
.L_115:


//--------------------- .nv.info._Z15iteration_innerPPPdS1_S1_iiS_dd --------------------------
	.section	.nv.info._Z15iteration_innerPPPdS1_S1_iiS_dd,"",@"SHT_CUDA_INFO"
	.sectionflags	@""
	.align	4


	//----- nvinfo : EIATTR_CUDA_API_VERSION
	.align		4
        /*0000*/ 	.byte	0x04, 0x37
        /*0002*/ 	.short	(.L_117 - .L_116)
.L_116:
        /*0004*/ 	.word	0x00000082


	//----- nvinfo : EIATTR_KPARAM_INFO
	.align		4
.L_117:
        /*0008*/ 	.byte	0x04, 0x17
        /*000a*/ 	.short	(.L_119 - .L_118)
.L_118:
        /*000c*/ 	.word	0x00000000
        /*0010*/ 	.short	0x0007
        /*0012*/ 	.short	0x0030
        /*0014*/ 	.byte	0x00, 0xf0, 0x21, 0x00


	//----- nvinfo : EIATTR_KPARAM_INFO
	.align		4
.L_119:
        /*0018*/ 	.byte	0x04, 0x17
        /*001a*/ 	.short	(.L_121 - .L_120)
.L_120:
        /*001c*/ 	.word	0x00000000
        /*0020*/ 	.short	0x0006
        /*0022*/ 	.short	0x0028
        /*0024*/ 	.byte	0x00, 0xf0, 0x21, 0x00


	//----- nvinfo : EIATTR_KPARAM_INFO
	.align		4
.L_121:
        /*0028*/ 	.byte	0x04, 0x17
        /*002a*/ 	.short	(.L_123 - .L_122)
.L_122:
        /*002c*/ 	.word	0x00000000
        /*0030*/ 	.short	0x0005
        /*0032*/ 	.short	0x0020
        /*0034*/ 	.byte	0x00, 0xf5, 0x21, 0x00


	//----- nvinfo : EIATTR_KPARAM_INFO
	.align		4
.L_123:
        /*0038*/ 	.byte	0x04, 0x17
        /*003a*/ 	.short	(.L_125 - .L_124)
.L_124:
        /*003c*/ 	.word	0x00000000
        /*0040*/ 	.short	0x0004
        /*0042*/ 	.short	0x001c
        /*0044*/ 	.byte	0x00, 0xf0, 0x11, 0x00


	//----- nvinfo : EIATTR_KPARAM_INFO
	.align		4
.L_125:
        /*0048*/ 	.byte	0x04, 0x17
        /*004a*/ 	.short	(.L_127 - .L_126)
.L_126:
        /*004c*/ 	.word	0x00000000
        /*0050*/ 	.short	0x0003
        /*0052*/ 	.short	0x0018
        /*0054*/ 	.byte	0x00, 0xf0, 0x11, 0x00


	//----- nvinfo : EIATTR_KPARAM_INFO
	.align		4
.L_127:
        /*0058*/ 	.byte	0x04, 0x17
        /*005a*/ 	.short	(.L_129 - .L_128)
.L_128:
        /*005c*/ 	.word	0x00000000
        /*0060*/ 	.short	0x0002
        /*0062*/ 	.short	0x0010
        /*0064*/ 	.byte	0x00, 0xf5, 0x21, 0x00


	//----- nvinfo : EIATTR_KPARAM_INFO
	.align		4
.L_129:
        /*0068*/ 	.byte	0x04, 0x17
        /*006a*/ 	.short	(.L_131 - .L_130)
.L_130:
        /*006c*/ 	.word	0x00000000
        /*0070*/ 	.short	0x0001
        /*0072*/ 	.short	0x0008
        /*0074*/ 	.byte	0x00, 0xf5, 0x21, 0x00


	//----- nvinfo : EIATTR_KPARAM_INFO
	.align		4
.L_131:
        /*0078*/ 	.byte	0x04, 0x17
        /*007a*/ 	.short	(.L_133 - .L_132)
.L_132:
        /*007c*/ 	.word	0x00000000
        /*0080*/ 	.short	0x0000
        /*0082*/ 	.short	0x0000
        /*0084*/ 	.byte	0x00, 0xf5, 0x21, 0x00


	//----- nvinfo : EIATTR_SPARSE_MMA_MASK
	.align		4
.L_133:
        /*0088*/ 	.byte	0x03, 0x50
        /*008a*/ 	.short	0x0000


	//----- nvinfo : EIATTR_MAXREG_COUNT
	.align		4
        /*008c*/ 	.byte	0x03, 0x1b
        /*008e*/ 	.short	0x00ff


	//----- nvinfo : EIATTR_NUM_BARRIERS
	.align		4
        /*0090*/ 	.byte	0x02, 0x4c
        /*0092*/ 	.byte	0x01
	.zero		1


	//----- nvinfo : EIATTR_MERCURY_ISA_VERSION
	.align		4
        /*0094*/ 	.byte	0x03, 0x5f
        /*0096*/ 	.short	0x0101


	//----- nvinfo : EIATTR_COOP_GROUP_MASK_REGIDS
	.align		4
        /*0098*/ 	.byte	0x04, 0x29
        /*009a*/ 	.short	(.L_135 - .L_134)


	//   ....[0]....
.L_134:
        /*009c*/ 	.word	0xffffffff


	//   ....[1]....
        /*00a0*/ 	.word	0xffffffff


	//   ....[2]....
        /*00a4*/ 	.word	0xffffffff


	//   ....[3]....
        /*00a8*/ 	.word	0xffffffff


	//   ....[4]....
        /*00ac*/ 	.word	0xffffffff


	//   ....[5]....
        /*00b0*/ 	.word	0xffffffff


	//   ....[6]....
        /*00b4*/ 	.word	0xffffffff


	//   ....[7]....
        /*00b8*/ 	.word	0xffffffff


	//   ....[8]....
        /*00bc*/ 	.word	0xffffffff


	//   ....[9]....
        /*00c0*/ 	.word	0xffffffff


	//   ....[10]....
        /*00c4*/ 	.word	0xffffffff


	//   ....[11]....
        /*00c8*/ 	.word	0xffffffff


	//   ....[12]....
        /*00cc*/ 	.word	0xffffffff


	//   ....[13]....
        /*00d0*/ 	.word	0xffffffff


	//   ....[14]....
        /*00d4*/ 	.word	0xffffffff


	//   ....[15]....
        /*00d8*/ 	.word	0xffffffff


	//   ....[16]....
        /*00dc*/ 	.word	0xffffffff


	//   ....[17]....
        /*00e0*/ 	.word	0xffffffff


	//   ....[18]....
        /*00e4*/ 	.word	0xffffffff


	//   ....[19]....
        /*00e8*/ 	.word	0xffffffff


	//----- nvinfo : EIATTR_COOP_GROUP_INSTR_OFFSETS
	.align		4
.L_135:
        /*00ec*/ 	.byte	0x04, 0x28
        /*00ee*/ 	.short	(.L_137 - .L_136)


	//   ....[0]....
.L_136:
        /*00f0*/ 	.word	0x00000580


	//   ....[1]....
        /*00f4*/ 	.word	0x000005b0


	//   ....[2]....
        /*00f8*/ 	.word	0x00000610


	//   ....[3]....
        /*00fc*/ 	.word	0x00000620


	//   ....[4]....
        /*0100*/ 	.word	0x000006b0


	//   ....[5]....
        /*0104*/ 	.word	0x000006c0


	//   ....[6]....
        /*0108*/ 	.word	0x00000750


	//   ....[7]....
        /*010c*/ 	.word	0x00000760


	//   ....[8]....
        /*0110*/ 	.word	0x00000790


	//   ....[9]....
        /*0114*/ 	.word	0x000007a0


	//   ....[10]....
        /*0118*/ 	.word	0x00000800


	//   ....[11]....
        /*011c*/ 	.word	0x00000810


	//   ....[12]....
        /*0120*/ 	.word	0x00000830


	//   ....[13]....
        /*0124*/ 	.word	0x00000840


	//   ....[14]....
        /*0128*/ 	.word	0x00000860


	//   ....[15]....
        /*012c*/ 	.word	0x00000870


	//   ....[16]....
        /*0130*/ 	.word	0x00000890


	//   ....[17]....
        /*0134*/ 	.word	0x000008a0


	//   ....[18]....
        /*0138*/ 	.word	0x000008c0


	//   ....[19]....
        /*013c*/ 	.word	0x000008d0


	//----- nvinfo : EIATTR_VRC_CTA_INIT_COUNT
	.align		4
.L_137:
        /*0140*/ 	.byte	0x02, 0x4a
	.zero		1
	.zero		1


	//----- nvinfo : EIATTR_EXIT_INSTR_OFFSETS
	.align		4
        /*0144*/ 	.byte	0x04, 0x1c
        /*0146*/ 	.short	(.L_139 - .L_138)


	//   ....[0]....
.L_138:
        /*0148*/ 	.word	0x000008e0


	//   ....[1]....
        /*014c*/ 	.word	0x00000920


	//----- nvinfo : EIATTR_CRS_STACK_SIZE
	.align		4
.L_139:
        /*0150*/ 	.byte	0x04, 0x1e
        /*0152*/ 	.short	(.L_141 - .L_140)
.L_140:
        /*0154*/ 	.word	0x00000000


	//----- nvinfo : EIATTR_CBANK_PARAM_SIZE
	.align		4
.L_141:
        /*0158*/ 	.byte	0x03, 0x19
        /*015a*/ 	.short	0x0038


	//----- nvinfo : EIATTR_PARAM_CBANK
	.align		4
        /*015c*/ 	.byte	0x04, 0x0a
        /*015e*/ 	.short	(.L_143 - .L_142)
	.align		4
.L_142:
        /*0160*/ 	.word	index@(.nv.constant0._Z15iteration_innerPPPdS1_S1_iiS_dd)
        /*0164*/ 	.short	0x0380
        /*0166*/ 	.short	0x0038


	//----- nvinfo : EIATTR_SW_WAR
	.align		4
.L_143:
        /*0168*/ 	.byte	0x04, 0x36
        /*016a*/ 	.short	(.L_145 - .L_144)
.L_144:
        /*016c*/ 	.word	0x00000008
.L_145:


//--------------------- .nv.callgraph             --------------------------
	.section	.nv.callgraph,"",@"SHT_CUDA_CALLGRAPH"
	.align	4
	.sectionentsize	8
	.align		4
        /*0000*/ 	.word	0x00000000
	.align		4
        /*0004*/ 	.word	0xffffffff
	.align		4
        /*0008*/ 	.word	0x00000000
	.align		4
        /*000c*/ 	.word	0xfffffffe
	.align		4
        /*0010*/ 	.word	0x00000000
	.align		4
        /*0014*/ 	.word	0xfffffffd
	.align		4
        /*0018*/ 	.word	0x00000000
	.align		4
        /*001c*/ 	.word	0xfffffffc


//--------------------- .text._Z3addPdS_          --------------------------
	.section	.text._Z3addPdS_,"ax",@progbits
	.align	128
        .global         _Z3addPdS_
        .type           _Z3addPdS_,@function
        .size           _Z3addPdS_,(.L_x_11 - _Z3addPdS_)
        .other          _Z3addPdS_,@"STO_CUDA_ENTRY STV_DEFAULT"
_Z3addPdS_:
.text._Z3addPdS_:
[----:B------:R-:W-:Y:S08]  /*0000*/  LDC R1, c[0x0][0x37c] ;  /* 0x0000df00ff017b82 */ /* 0x000ff00000000800 */
[----:B------:R-:W0:Y:S01]  /*0010*/  LDC.64 R2, c[0x0][0x388] ;  /* 0x0000e200ff027b82 */ /* 0x000e220000000a00 */
[----:B------:R-:W0:Y:S07]  /*0020*/  LDCU.64 UR4, c[0x0][0x358] ;  /* 0x00006b00ff0477ac */ /* 0x000e2e0008000a00 */
[----:B------:R-:W1:Y:S01]  /*0030*/  LDC.64 R4, c[0x0][0x380] ;  /* 0x0000e000ff047b82 */ /* 0x000e620000000a00 */
[----:B0-----:R-:W2:Y:S04]  /*0040*/  LDG.E.64 R2, desc[UR4][R2.64] ;  /* 0x0000000402027981 */ /* 0x001ea8000c1e1b00 */
[----:B-1----:R-:W2:Y:S02]  /*0050*/  LDG.E.64 R6, desc[UR4][R4.64] ;  /* 0x0000000404067981 */ /* 0x002ea4000c1e1b00 */
[----:B--2---:R-:W-:-:S07]  /*0060*/  DADD R6, R2, R6 ;  /* 0x0000000002067229 */ /* 0x004fce0000000006 */
[----:B------:R-:W-:Y:S01]  /*0070*/  STG.E.64 desc[UR4][R4.64], R6 ;  /* 0x0000000604007986 */ /* 0x000fe2000c101b04 */
[----:B------:R-:W-:Y:S05]  /*0080*/  EXIT ;  /* 0x000000000000794d */ /* 0x000fea0003800000 */
.L_x_0:
[----:B------:R-:W-:-:S00]  /*0090*/  BRA `(.L_x_0) ;  /* 0xfffffffc00fc7947 */ /* 0x000fc0000383ffff */
[----:B------:R-:W-:-:S00]  /*00a0*/  NOP ;  /* 0x0000000000007918 */ /* 0x000fc00000000000 */
        /* <DEDUP_REMOVED lines=13> */
.L_x_11:


//--------------------- .text._Z9init_zeroPd      --------------------------
	.section	.text._Z9init_zeroPd,"ax",@progbits
	.align	128
        .global         _Z9init_zeroPd
        .type           _Z9init_zeroPd,@function
        .size           _Z9init_zeroPd,(.L_x_12 - _Z9init_zeroPd)
        .other          _Z9init_zeroPd,@"STO_CUDA_ENTRY STV_DEFAULT"
_Z9init_zeroPd:
.text._Z9init_zeroPd:
[----:B------:R-:W-:Y:S08]  /*0000*/  LDC R1, c[0x0][0x37c] ;  /* 0x0000df00ff017b82 */ /* 0x000ff00000000800 */
[----:B------:R-:W0:Y:S01]  /*0010*/  LDC.64 R2, c[0x0][0x380] ;  /* 0x0000e000ff027b82 */ /* 0x000e220000000a00 */
[----:B------:R-:W0:Y:S02]  /*0020*/  LDCU.64 UR4, c[0x0][0x358] ;  /* 0x00006b00ff0477ac */ /* 0x000e240008000a00 */
[----:B0-----:R-:W-:Y:S01]  /*0030*/  STG.E.64 desc[UR4][R2.64], RZ ;  /* 0x000000ff02007986 */ /* 0x001fe2000c101b04 */
[----:B------:R-:W-:Y:S05]  /*0040*/  EXIT ;  /* 0x000000000000794d */ /* 0x000fea0003800000 */
.L_x_1:
        /* <DEDUP_REMOVED lines=11> */
.L_x_12:


//--------------------- .text._Z24iteration_upper_boundaryPPPdS1_S1_S1_iiS_dd --------------------------
	.section	.text._Z24iteration_upper_boundaryPPPdS1_S1_S1_iiS_dd,"ax",@progbits
	.align	128
        .global         _Z24iteration_upper_boundaryPPPdS1_S1_S1_iiS_dd
        .type           _Z24iteration_upper_boundaryPPPdS1_S1_S1_iiS_dd,@function
        .size           _Z24iteration_upper_boundaryPPPdS1_S1_S1_iiS_dd,(.L_x_13 - _Z24iteration_upper_boundaryPPPdS1_S1_S1_iiS_dd)
        .other          _Z24iteration_upper_boundaryPPPdS1_S1_S1_iiS_dd,@"STO_CUDA_ENTRY STV_DEFAULT"
_Z24iteration_upper_boundaryPPPdS1_S1_S1_iiS_dd:
.text._Z24iteration_upper_boundaryPPPdS1_S1_S1_iiS_dd:
[----:B------:R-:W-:Y:S01]  /*0000*/  LDC R1, c[0x0][0x37c] ;  /* 0x0000df00ff017b82 */ /* 0x000fe20000000800 */
[----:B------:R-:W0:Y:S07]  /*0010*/  S2R R0, SR_TID.X ;  /* 0x0000000000007919 */ /* 0x000e2e0000002100 */
[----:B------:R-:W0:Y:S01]  /*0020*/  S2UR UR4, SR_CTAID.X ;  /* 0x00000000000479c3 */ /* 0x000e220000002500 */
[----:B------:R-:W1:Y:S01]  /*0030*/  LDCU UR6, c[0x0][0x3a0] ;  /* 0x00007400ff0677ac */ /* 0x000e620008000800 */
[----:B------:R-:W-:Y:S01]  /*0040*/  BSSY.RECONVERGENT B0, `(.L_x_2) ;  /* 0x000004d000007945 */ /* 0x000fe20003800200 */
[----:B------:R-:W2:Y:S01]  /*0050*/  S2R R2, SR_TID.Y ;  /* 0x0000000000027919 */ /* 0x000ea20000002200 */
[----:B------:R-:W-:-:S04]  /*0060*/  CS2R R10, SRZ ;  /* 0x00000000000a7805 */ /* 0x000fc8000001ff00 */
[----:B------:R-:W0:Y:S08]  /*0070*/  LDC R3, c[0x0][0x360] ;  /* 0x0000d800ff037b82 */ /* 0x000e300000000800 */
[----:B------:R-:W2:Y:S08]  /*0080*/  S2UR UR5, SR_CTAID.Y ;  /* 0x00000000000579c3 */ /* 0x000eb00000002600 */
[----:B------:R-:W2:Y:S01]  /*0090*/  LDC R5, c[0x0][0x364] ;  /* 0x0000d900ff057b82 */ /* 0x000ea20000000800 */
[----:B0-----:R-:W-:-:S05]  /*00a0*/  IMAD R25, R3, UR4, R0 ;  /* 0x0000000403197c24 */ /* 0x001fca000f8e0200 */
[----:B------:R-:W-:-:S04]  /*00b0*/  IADD3 R4, PT, PT, R25, 0x1, RZ ;  /* 0x0000000119047810 */ /* 0x000fc80007ffe0ff */
[----:B-1----:R-:W-:Y:S02]  /*00c0*/  ISETP.GT.AND P0, PT, R4, UR6, PT ;  /* 0x0000000604007c0c */ /* 0x002fe4000bf04270 */
[----:B------:R-:W0:Y:S01]  /*00d0*/  S2R R4, SR_TID.Z ;  /* 0x0000000000047919 */ /* 0x000e220000002300 */
[----:B--2---:R-:W-:-:S05]  /*00e0*/  IMAD R27, R5, UR5, R2 ;  /* 0x00000005051b7c24 */ /* 0x004fca000f8e0202 */
[----:B------:R-:W-:Y:S01]  /*00f0*/  ISETP.GE.OR P0, PT, R27, UR6, P0 ;  /* 0x000000061b007c0c */ /* 0x000fe20008706670 */
[----:B------:R-:W1:-:S12]  /*0100*/  LDCU.64 UR6, c[0x0][0x358] ;  /* 0x00006b00ff0677ac */ /* 0x000e580008000a00 */
[----:B------:R-:W-:Y:S05]  /*0110*/  @P0 BRA `(.L_x_3) ;  /* 0x0000000000fc0947 */ /* 0x000fea0003800000 */
[----:B------:R-:W0:Y:S01]  /*0120*/  S2R R17, SR_CTAID.Z ;  /* 0x0000000000117919 */ /* 0x000e220000002700 */
[----:B------:R-:W0:Y:S01]  /*0130*/  LDCU UR4, c[0x0][0x368] ;  /* 0x00006d00ff0477ac */ /* 0x000e220008000800 */
[----:B------:R-:W2:Y:S01]  /*0140*/  LDC.64 R6, c[0x0][0x388] ;  /* 0x0000e200ff067b82 */ /* 0x000ea20000000a00 */
[----:B------:R-:W3:Y:S01]  /*0150*/  LDCU UR5, c[0x0][0x3a4] ;  /* 0x00007480ff0577ac */ /* 0x000ee20008000800 */
[----:B------:R-:W4:Y:S06]  /*0160*/  LDCU.128 UR8, c[0x0][0x3b0] ;  /* 0x00007600ff0877ac */ /* 0x000f2c0008000c00 */
[----:B------:R-:W1:Y:S08]  /*0170*/  LDC.64 R18, c[0x0][0x390] ;  /* 0x0000e400ff127b82 */ /* 0x000e700000000a00 */
[----:B------:R-:W5:Y:S01]  /*0180*/  LDC.64 R8, c[0x0][0x398] ;  /* 0x0000e600ff087b82 */ /* 0x000f620000000a00 */
[----:B0-----:R-:W-:Y:S01]  /*0190*/  IMAD R17, R17, UR4, R4 ;  /* 0x0000000411117c24 */ /* 0x001fe2000f8e0204 */
[----:B-1----:R-:W4:Y:S04]  /*01a0*/  LDG.E.64 R18, desc[UR6][R18.64] ;  /* 0x0000000612127981 */ /* 0x002f28000c1e1b00 */
[----:B---3--:R-:W-:-:S05]  /*01b0*/  IADD3 R17, PT, PT, R17, UR5, RZ ;  /* 0x0000000511117c10 */ /* 0x008fca000fffe0ff */
[----:B--2---:R-:W-:-:S05]  /*01c0*/  IMAD.WIDE R6, R17, 0x8, R6 ;  /* 0x0000000811067825 */ /* 0x004fca00078e0206 */
[----:B------:R-:W2:Y:S04]  /*01d0*/  LDG.E.64 R10, desc[UR6][R6.64+-0x8] ;  /* 0xfffff806060a7981 */ /* 0x000ea8000c1e1b00 */
[----:B------:R-:W3:Y:S01]  /*01e0*/  LDG.E.64 R28, desc[UR6][R6.64] ;  /* 0x00000006061c7981 */ /* 0x000ee2000c1e1b00 */
[----:B-----5:R-:W-:-:S05]  /*01f0*/  IMAD.WIDE R8, R17, 0x8, R8 ;  /* 0x0000000811087825 */ /* 0x020fca00078e0208 */
[----:B------:R0:W5:Y:S02]  /*0200*/  LDG.E.64 R12, desc[UR6][R8.64] ;  /* 0x00000006080c7981 */ /* 0x000164000c1e1b00 */
[----:B0-----:R-:W0:Y:S01]  /*0210*/  LDC.64 R8, c[0x0][0x380] ;  /* 0x0000e000ff087b82 */ /* 0x001e220000000a00 */
[----:B----4-:R-:W-:-:S06]  /*0220*/  IMAD.WIDE.U32 R20, R27, 0x8, R18 ;  /* 0x000000081b147825 */ /* 0x010fcc00078e0012 */
[----:B------:R-:W4:Y:S01]  /*0230*/  LD.E.64 R20, desc[UR6][R20.64+0x8] ;  /* 0x0000080614147980 */ /* 0x000f22000c101b00 */
[----:B--2---:R-:W-:-:S05]  /*0240*/  IMAD.WIDE.U32 R22, R27, 0x8, R10 ;  /* 0x000000081b167825 */ /* 0x004fca00078e000a */
[----:B------:R-:W2:Y:S01]  /*0250*/  LD.E.64 R14, desc[UR6][R22.64+0x8] ;  /* 0x00000806160e7980 */ /* 0x000ea2000c101b00 */
[----:B---3--:R-:W-:-:S05]  /*0260*/  IMAD.WIDE.U32 R28, R27, 0x8, R28 ;  /* 0x000000081b1c7825 */ /* 0x008fca00078e001c */
[----:B------:R-:W3:Y:S04]  /*0270*/  LD.E.64 R10, desc[UR6][R28.64] ;  /* 0x000000061c0a7980 */ /* 0x000ee8000c101b00 */
[----:B------:R-:W3:Y:S01]  /*0280*/  LD.E.64 R18, desc[UR6][R28.64+0x10] ;  /* 0x000010061c127980 */ /* 0x000ee2000c101b00 */
[----:B-----5:R-:W-:-:S06]  /*0290*/  IMAD.WIDE.U32 R12, R27, 0x8, R12 ;  /* 0x000000081b0c7825 */ /* 0x020fcc00078e000c */
[----:B------:R-:W5:Y:S04]  /*02a0*/  LD.E.64 R12, desc[UR6][R12.64+0x8] ;  /* 0x000008060c0c7980 */ /* 0x000f68000c101b00 */
[----:B------:R-:W5:Y:S01]  /*02b0*/  LD.E.64 R28, desc[UR6][R28.64+0x8] ;  /* 0x000008061c1c7980 */ /* 0x000f62000c101b00 */
[----:B0-----:R-:W-:-:S05]  /*02c0*/  IMAD.WIDE R8, R17, 0x8, R8 ;  /* 0x0000000811087825 */ /* 0x001fca00078e0208 */
[----:B------:R-:W5:Y:S01]  /*02d0*/  LDG.E.64 R22, desc[UR6][R8.64] ;  /* 0x0000000608167981 */ /* 0x000f62000c1e1b00 */
[----:B----4-:R-:W-:-:S06]  /*02e0*/  IMAD.WIDE R20, R25, 0x8, R20 ;  /* 0x0000000819147825 */ /* 0x010fcc00078e0214 */
[----:B------:R-:W4:Y:S01]  /*02f0*/  LD.E.64 R20, desc[UR6][R20.64+0x8] ;  /* 0x0000080614147980 */ /* 0x000f22000c101b00 */
[----:B--2---:R-:W-:-:S06]  /*0300*/  IMAD.WIDE R14, R25, 0x8, R14 ;  /* 0x00000008190e7825 */ /* 0x004fcc00078e020e */
[----:B------:R-:W4:Y:S01]  /*0310*/  LD.E.64 R14, desc[UR6][R14.64+0x8] ;  /* 0x000008060e0e7980 */ /* 0x000f22000c101b00 */
[----:B---3--:R-:W-:-:S04]  /*0320*/  IMAD.WIDE R10, R25, 0x8, R10 ;  /* 0x00000008190a7825 */ /* 0x008fc800078e020a */
[C---:B------:R-:W-:Y:S02]  /*0330*/  IMAD.WIDE R18, R25.reuse, 0x8, R18 ;  /* 0x0000000819127825 */ /* 0x040fe400078e0212 */
[----:B------:R-:W2:Y:S04]  /*0340*/  LD.E.64 R10, desc[UR6][R10.64+0x8] ;  /* 0x000008060a0a7980 */ /* 0x000ea8000c101b00 */
[----:B------:R-:W3:Y:S01]  /*0350*/  LD.E.64 R18, desc[UR6][R18.64+0x8] ;  /* 0x0000080612127980 */ /* 0x000ee2000c101b00 */
[----:B-----5:R-:W-:-:S05]  /*0360*/  IMAD.WIDE R28, R25, 0x8, R28 ;  /* 0x00000008191c7825 */ /* 0x020fca00078e021c */
[----:B------:R-:W5:Y:S01]  /*0370*/  LD.E.64 R16, desc[UR6][R28.64+0x10] ;  /* 0x000010061c107980 */ /* 0x000f62000c101b00 */
[----:B------:R-:W-:-:S06]  /*0380*/  IMAD.WIDE R12, R25, 0x8, R12 ;  /* 0x00000008190c7825 */ /* 0x000fcc00078e020c */
[----:B------:R-:W5:Y:S01]  /*0390*/  LD.E.64 R12, desc[UR6][R12.64+0x8] ;  /* 0x000008060c0c7980 */ /* 0x000f62000c101b00 */
[----:B------:R-:W-:-:S06]  /*03a0*/  IMAD.WIDE.U32 R22, R27, 0x8, R22 ;  /* 0x000000081b167825 */ /* 0x000fcc00078e0016 */
[----:B------:R-:W5:Y:S01]  /*03b0*/  LD.E.64 R22, desc[UR6][R22.64+0x8] ;  /* 0x0000080616167980 */ /* 0x000f62000c101b00 */
[----:B----4-:R-:W-:-:S03]  /*03c0*/  DADD R20, R14, R20 ;  /* 0x000000000e147229 */ /* 0x010fc60000000014 */
[----:B------:R-:W4:Y:S05]  /*03d0*/  LD.E.64 R14, desc[UR6][R28.64] ;  /* 0x000000061c0e7980 */ /* 0x000f2a000c101b00 */
[----:B--2---:R-:W-:-:S08]  /*03e0*/  DADD R10, R20, R10 ;  /* 0x00000000140a7229 */ /* 0x004fd0000000000a */
[----:B---3--:R-:W-:-:S08]  /*03f0*/  DADD R10, R10, R18 ;  /* 0x000000000a0a7229 */ /* 0x008fd00000000012 */
[----:B-----5:R-:W-:-:S08]  /*0400*/  DADD R10, R10, R16 ;  /* 0x000000000a0a7229 */ /* 0x020fd00000000010 */
[----:B----4-:R-:W-:-:S08]  /*0410*/  DADD R10, R10, R14 ;  /* 0x000000000a0a7229 */ /* 0x010fd0000000000e */
[----:B------:R-:W-:Y:S01]  /*0420*/  DFMA R10, R12, UR8, R10 ;  /* 0x000000080c0a7c2b */ /* 0x000fe2000800000a */
[----:B------:R-:W-:-:S07]  /*0430*/  IMAD.WIDE R14, R25, 0x8, R22 ;  /* 0x00000008190e7825 */ /* 0x000fce00078e0216 */
[----:B------:R-:W-:-:S07]  /*0440*/  DMUL R10, R10, UR10 ;  /* 0x0000000a0a0a7c28 */ /* 0x000fce0008000000 */
[----:B------:R0:W-:Y:S04]  /*0450*/  ST.E.64 desc[UR6][R14.64+0x8], R10 ;  /* 0x0000080a0e007985 */ /* 0x0001e8000c101b06 */
[----:B------:R-:W2:Y:S04]  /*0460*/  LDG.E.64 R8, desc[UR6][R8.64] ;  /* 0x0000000608087981 */ /* 0x000ea8000c1e1b00 */
[----:B------:R-:W3:Y:S01]  /*0470*/  LDG.E.64 R6, desc[UR6][R6.64] ;  /* 0x0000000606067981 */ /* 0x000ee2000c1e1b00 */
[----:B--2---:R-:W-:-:S04]  /*0480*/  IMAD.WIDE.U32 R12, R27, 0x8, R8 ;  /* 0x000000081b0c7825 */ /* 0x004fc800078e0008 */
[----:B---3--:R-:W-:Y:S02]  /*0490*/  IMAD.WIDE.U32 R18, R27, 0x8, R6 ;  /* 0x000000081b127825 */ /* 0x008fe400078e0006 */
[----:B------:R-:W2:Y:S04]  /*04a0*/  LD.E.64 R12, desc[UR6][R12.64+0x8] ;  /* 0x000008060c0c7980 */ /* 0x000ea8000c101b00 */
[----:B------:R-:W3:Y:S01]  /*04b0*/  LD.E.64 R18, desc[UR6][R18.64+0x8] ;  /* 0x0000080612127980 */ /* 0x000ee2000c101b00 */
[----:B--2---:R-:W-:-:S04]  /*04c0*/  IMAD.WIDE R16, R25, 0x8, R12 ;  /* 0x0000000819107825 */ /* 0x004fc800078e020c */
[----:B---3--:R-:W-:Y:S02]  /*04d0*/  IMAD.WIDE R20, R25, 0x8, R18 ;  /* 0x0000000819147825 */ /* 0x008fe400078e0212 */
[----:B------:R-:W0:Y:S04]  /*04e0*/  LD.E.64 R16, desc[UR6][R16.64+0x8] ;  /* 0x0000080610107980 */ /* 0x000e28000c101b00 */
[----:B------:R-:W0:Y:S02]  /*04f0*/  LD.E.64 R20, desc[UR6][R20.64+0x8] ;  /* 0x0000080614147980 */ /* 0x000e24000c101b00 */
[----:B0-----:R-:W-:-:S11]  /*0500*/  DADD R10, R16, -R20 ;  /* 0x00000000100a7229 */ /* 0x001fd60000000814 */
.L_x_3:
[----:B-1----:R-:W-:Y:S05]  /*0510*/  BSYNC.RECONVERGENT B0 ;  /* 0x0000000000007941 */ /* 0x002fea0003800200 */
.L_x_2:
[----:B------:R-:W-:Y:S01]  /*0520*/  DMUL R10, R10, R10 ;  /* 0x0000000a0a0a7228 */ /* 0x000fe20000000000 */
[----:B------:R-:W1:Y:S01]  /*0530*/  S2UR UR5, SR_CgaCtaId ;  /* 0x00000000000579c3 */ /* 0x000e620000008800 */
[----:B0-----:R-:W-:-:S07]  /*0540*/  IMAD R2, R5, R4, R2 ;  /* 0x0000000405027224 */ /* 0x001fce00078e0202 */
[----:B------:R-:W-:Y:S01]  /*0550*/  BAR.SYNC.DEFER_BLOCKING 0x0 ;  /* 0x0000000000007b1d */ /* 0x000fe20000010000 */
[----:B------:R-:W-:Y:S01]  /*0560*/  IMAD R0, R2, R3, R0 ;  /* 0x0000000302007224 */ /* 0x000fe200078e0200 */
[----:B------:R-:W-:-:S04]  /*0570*/  CS2R R2, SRZ ;  /* 0x0000000000027805 */ /* 0x000fc8000001ff00 */
[----:B------:R-:W-:Y:S01]  /*0580*/  UMOV UR4, 0x400 ;  /* 0x0000040000047882 */ /* 0x000fe20000000000 */
[----:B------:R-:W-:Y:S01]  /*0590*/  SHFL.DOWN PT, R7, R11, 0x10, 0x1f ;  /* 0x0a001f000b077f89 */ /* 0x000fe200000e0000 */
[C---:B------:R-:W-:Y:S02]  /*05a0*/  LOP3.LUT P0, RZ, R0.reuse, 0x1f, RZ, 0xc0, !PT ;  /* 0x0000001f00ff7812 */ /* 0x040fe4000780c0ff */
[----:B------:R-:W-:Y:S01]  /*05b0*/  ISETP.GT.U32.AND P1, PT, R0, 0x1f, PT ;  /* 0x0000001f0000780c */ /* 0x000fe20003f24070 */
[----:B------:R-:W0:Y:S01]  /*05c0*/  SHFL.DOWN PT, R6, R10, 0x10, 0x1f ;  /* 0x0a001f000a067f89 */ /* 0x000e2200000e0000 */
[----:B-1----:R-:W-:-:S09]  /*05d0*/  ULEA UR4, UR5, UR4, 0x18 ;  /* 0x0000000405047291 */ /* 0x002fd2000f8ec0ff */
[----:B------:R-:W-:Y:S04]  /*05e0*/  STS.128 [UR4], RZ ;  /* 0x000000ffff007988 */ /* 0x000fe80008000c04 */
[----:B------:R-:W-:Y:S01]  /*05f0*/  STS.128 [UR4+0x10], RZ ;  /* 0x000010ffff007988 */ /* 0x000fe20008000c04 */
[----:B0-----:R-:W-:-:S03]  /*0600*/  DADD R6, R10, R6 ;  /* 0x000000000a067229 */ /* 0x001fc60000000006 */
[----:B------:R-:W-:Y:S04]  /*0610*/  STS.128 [UR4+0x20], RZ ;  /* 0x000020ffff007988 */ /* 0x000fe80008000c04 */
[----:B------:R-:W-:Y:S04]  /*0620*/  SHFL.DOWN PT, R9, R7, 0x8, 0x1f ;  /* 0x09001f0007097f89 */ /* 0x000fe800000e0000 */
[----:B------:R-:W0:Y:S04]  /*0630*/  SHFL.DOWN PT, R8, R6, 0x8, 0x1f ;  /* 0x09001f0006087f89 */ /* 0x000e2800000e0000 */
[----:B------:R-:W-:Y:S04]  /*0640*/  STS.128 [UR4+0x30], RZ ;  /* 0x000030ffff007988 */ /* 0x000fe80008000c04 */
[----:B------:R-:W-:Y:S04]  /*0650*/  STS.128 [UR4+0x40], RZ ;  /* 0x000040ffff007988 */ /* 0x000fe80008000c04 */
[----:B------:R-:W-:Y:S04]  /*0660*/  STS.128 [UR4+0x50], RZ ;  /* 0x000050ffff007988 */ /* 0x000fe80008000c04 */
[----:B------:R-:W-:Y:S04]  /*0670*/  STS.128 [UR4+0x60], RZ ;  /* 0x000060ffff007988 */ /* 0x000fe80008000c04 */
[----:B------:R-:W-:Y:S01]  /*0680*/  STS.128 [UR4+0x70], RZ ;  /* 0x000070ffff007988 */ /* 0x000fe20008000c04 */
[----:B0-----:R-:W-:-:S03]  /*0690*/  DADD R8, R6, R8 ;  /* 0x0000000006087229 */ /* 0x001fc60000000008 */
[----:B------:R-:W-:Y:S04]  /*06a0*/  STS.128 [UR4+0x80], RZ ;  /* 0x000080ffff007988 */ /* 0x000fe80008000c04 */
        /* <DEDUP_REMOVED lines=10> */
[----:B------:R-:W-:Y:S04]  /*0750*/  SHFL.DOWN PT, R15, R13, 0x2, 0x1f ;  /* 0x08401f000d0f7f89 */ /* 0x000fe800000e0000 */
[----:B------:R-:W0:Y:S02]  /*0760*/  SHFL.DOWN PT, R14, R12, 0x2, 0x1f ;  /* 0x08401f000c0e7f89 */ /* 0x000e2400000e0000 */
[----:B0-----:R-:W-:Y:S01]  /*0770*/  DADD R14, R12, R14 ;  /* 0x000000000c0e7229 */ /* 0x001fe2000000000e */
[----:B------:R-:W-:-:S02]  /*0780*/  @!P0 LEA.HI R13, R0, UR4, RZ, 0x1e ;  /* 0x00000004000d8c11 */ /* 0x000fc4000f8ff0ff */
[----:B------:R-:W-:-:S04]  /*0790*/  @!P1 LEA R12, R0, UR4, 0x3 ;  /* 0x00000004000c9c11 */ /* 0x000fc8000f8e18ff */
[----:B------:R-:W-:Y:S04]  /*07a0*/  SHFL.DOWN PT, R11, R15, 0x1, 0x1f ;  /* 0x08201f000f0b7f89 */ /* 0x000fe800000e0000 */
[----:B------:R-:W0:Y:S02]  /*07b0*/  SHFL.DOWN PT, R10, R14, 0x1, 0x1f ;  /* 0x08201f000e0a7f89 */ /* 0x000e2400000e0000 */
[----:B0-----:R-:W-:-:S07]  /*07c0*/  DADD R10, R14, R10 ;  /* 0x000000000e0a7229 */ /* 0x001fce000000000a */
[----:B------:R-:W-:Y:S01]  /*07d0*/  @!P0 STS.64 [R13], R10 ;  /* 0x0000000a0d008388 */ /* 0x000fe20000000a00 */
[----:B------:R-:W-:Y:S01]  /*07e0*/  BAR.SYNC.DEFER_BLOCKING 0x0 ;  /* 0x0000000000007b1d */ /* 0x000fe20000010000 */
[----:B------:R-:W-:-:S05]  /*07f0*/  ISETP.NE.AND P0, PT, R0, RZ, PT ;  /* 0x000000ff0000720c */ /* 0x000fca0003f05270 */
[----:B------:R-:W0:Y:S04]  /*0800*/  @!P1 LDS.64 R2, [R12] ;  /* 0x000000000c029984 */ /* 0x000e280000000a00 */
[----:B0-----:R-:W-:Y:S04]  /*0810*/  SHFL.DOWN PT, R5, R3, 0x10, 0x1f ;  /* 0x0a001f0003057f89 */ /* 0x001fe800000e0000 */
[----:B------:R-:W0:Y:S02]  /*0820*/  SHFL.DOWN PT, R4, R2, 0x10, 0x1f ;  /* 0x0a001f0002047f89 */ /* 0x000e2400000e0000 */
[----:B0-----:R-:W-:-:S07]  /*0830*/  DADD R4, R4, R2 ;  /* 0x0000000004047229 */ /* 0x001fce0000000002 */
[----:B------:R-:W-:Y:S04]  /*0840*/  SHFL.DOWN PT, R7, R5, 0x8, 0x1f ;  /* 0x09001f0005077f89 */ /* 0x000fe800000e0000 */
        /* <DEDUP_REMOVED lines=8> */
[----:B------:R0:W1:Y:S04]  /*08d0*/  SHFL.DOWN PT, R3, R11, 0x1, 0x1f ;  /* 0x08201f000b037f89 */ /* 0x00006800000e0000 */
[----:B------:R0:W2:Y:S01]  /*08e0*/  SHFL.DOWN PT, R2, R10, 0x1, 0x1f ;  /* 0x08201f000a027f89 */ /* 0x0000a200000e0000 */
[----:B------:R-:W-:Y:S05]  /*08f0*/  @P0 EXIT ;  /* 0x000000000000094d */ /* 0x000fea0003800000 */
[----:B------:R-:W3:Y:S01]  /*0900*/  LDC.64 R4, c[0x0][0x3a8] ;  /* 0x0000ea00ff047b82 */ /* 0x000ee20000000a00 */
[----:B-12---:R-:W-:-:S07]  /*0910*/  DADD R2, R10, R2 ;  /* 0x000000000a027229 */ /* 0x006fce0000000002 */
[----:B---3--:R-:W-:Y:S01]  /*0920*/  REDG.E.ADD.F64.RN.STRONG.GPU desc[UR6][R4.64], R2 ;  /* 0x00000002040079a6 */ /* 0x008fe2000c12ff06 */
[----:B------:R-:W-:Y:S05]  /*0930*/  EXIT ;  /* 0x000000000000794d */ /* 0x000fea0003800000 */
.L_x_4:
        /* <DEDUP_REMOVED lines=12> */
.L_x_13:


//--------------------- .text._Z24iteration_lower_boundaryPPPdS1_S1_S1_iiS_dd --------------------------
	.section	.text._Z24iteration_lower_boundaryPPPdS1_S1_S1_iiS_dd,"ax",@progbits
	.align	128
        .global         _Z24iteration_lower_boundaryPPPdS1_S1_S1_iiS_dd
        .type           _Z24iteration_lower_boundaryPPPdS1_S1_S1_iiS_dd,@function
        .size           _Z24iteration_lower_boundaryPPPdS1_S1_S1_iiS_dd,(.L_x_14 - _Z24iteration_lower_boundaryPPPdS1_S1_S1_iiS_dd)
        .other          _Z24iteration_lower_boundaryPPPdS1_S1_S1_iiS_dd,@"STO_CUDA_ENTRY STV_DEFAULT"
_Z24iteration_lower_boundaryPPPdS1_S1_S1_iiS_dd:
.text._Z24iteration_lower_boundaryPPPdS1_S1_S1_iiS_dd:
        /* <DEDUP_REMOVED lines=19> */
[----:B------:R-:W2:Y:S01]  /*0130*/  LDC R9, c[0x0][0x3a4] ;  /* 0x0000e900ff097b82 */ /* 0x000ea20000000800 */
[----:B------:R-:W0:Y:S01]  /*0140*/  LDCU UR4, c[0x0][0x368] ;  /* 0x00006d00ff0477ac */ /* 0x000e220008000800 */
[----:B------:R-:W3:Y:S06]  /*0150*/  LDCU.128 UR8, c[0x0][0x3b0] ;  /* 0x00007600ff0877ac */ /* 0x000eec0008000c00 */
[----:B------:R-:W2:Y:S08]  /*0160*/  LDC.64 R10, c[0x0][0x390] ;  /* 0x0000e400ff0a7b82 */ /* 0x000eb00000000a00 */
[----:B------:R-:W4:Y:S01]  /*0170*/  LDC.64 R6, c[0x0][0x388] ;  /* 0x0000e200ff067b82 */ /* 0x000f220000000a00 */
[----:B0-----:R-:W-:-:S02]  /*0180*/  IMAD R17, R17, UR4, R4 ;  /* 0x0000000411117c24 */ /* 0x001fc4000f8e0204 */
[----:B--2---:R-:W-:-:S05]  /*0190*/  IMAD.WIDE R10, R9, 0x8, R10 ;  /* 0x00000008090a7825 */ /* 0x004fca00078e020a */
[----:B------:R-:W0:Y:S01]  /*01a0*/  LDC.64 R8, c[0x0][0x398] ;  /* 0x0000e600ff087b82 */ /* 0x000e220000000a00 */
[----:B-1----:R-:W2:Y:S01]  /*01b0*/  LDG.E.64 R10, desc[UR6][R10.64] ;  /* 0x000000060a0a7981 */ /* 0x002ea2000c1e1b00 */
[----:B----4-:R-:W-:-:S05]  /*01c0*/  IMAD.WIDE.U32 R6, R17, 0x8, R6 ;  /* 0x0000000811067825 */ /* 0x010fca00078e0006 */
[----:B------:R-:W4:Y:S04]  /*01d0*/  LDG.E.64 R12, desc[UR6][R6.64+0x8] ;  /* 0x00000806060c7981 */ /* 0x000f28000c1e1b00 */
[----:B------:R-:W5:Y:S01]  /*01e0*/  LDG.E.64 R28, desc[UR6][R6.64] ;  /* 0x00000006061c7981 */ /* 0x000f62000c1e1b00 */
[----:B0-----:R-:W-:-:S04]  /*01f0*/  IMAD.WIDE.U32 R8, R17, 0x8, R8 ;  /* 0x0000000811087825 */ /* 0x001fc800078e0008 */
[----:B--2---:R-:W-:-:S05]  /*0200*/  IMAD.WIDE.U32 R22, R27, 0x8, R10 ;  /* 0x000000081b167825 */ /* 0x004fca00078e000a */
[----:B------:R-:W2:Y:S01]  /*0210*/  LD.E.64 R14, desc[UR6][R22.64+0x8] ;  /* 0x00000806160e7980 */ /* 0x000ea2000c101b00 */
[----:B----4-:R-:W-:-:S05]  /*0220*/  IMAD.WIDE.U32 R12, R27, 0x8, R12 ;  /* 0x000000081b0c7825 */ /* 0x010fca00078e000c */
[----:B------:R-:W4:Y:S04]  /*0230*/  LD.E.64 R20, desc[UR6][R12.64+0x8] ;  /* 0x000008060c147980 */ /* 0x000f28000c101b00 */
[----:B------:R0:W3:Y:S01]  /*0240*/  LDG.E.64 R12, desc[UR6][R8.64] ;  /* 0x00000006080c7981 */ /* 0x0000e2000c1e1b00 */
[----:B-----5:R-:W-:-:S05]  /*0250*/  IMAD.WIDE.U32 R28, R27, 0x8, R28 ;  /* 0x000000081b1c7825 */ /* 0x020fca00078e001c */
[----:B------:R-:W5:Y:S04]  /*0260*/  LD.E.64 R10, desc[UR6][R28.64] ;  /* 0x000000061c0a7980 */ /* 0x000f68000c101b00 */
[----:B------:R-:W5:Y:S01]  /*0270*/  LD.E.64 R18, desc[UR6][R28.64+0x10] ;  /* 0x000010061c127980 */ /* 0x000f62000c101b00 */
[----:B0-----:R-:W0:Y:S03]  /*0280*/  LDC.64 R8, c[0x0][0x380] ;  /* 0x0000e000ff087b82 */ /* 0x001e260000000a00 */
[----:B------:R-:W5:Y:S01]  /*0290*/  LD.E.64 R28, desc[UR6][R28.64+0x8] ;  /* 0x000008061c1c7980 */ /* 0x000f62000c101b00 */
[----:B0-----:R-:W-:-:S05]  /*02a0*/  IMAD.WIDE.U32 R8, R17, 0x8, R8 ;  /* 0x0000000811087825 */ /* 0x001fca00078e0008 */
[----:B------:R-:W5:Y:S01]  /*02b0*/  LDG.E.64 R22, desc[UR6][R8.64] ;  /* 0x0000000608167981 */ /* 0x000f62000c1e1b00 */
[----:B--2---:R-:W-:-:S04]  /*02c0*/  IMAD.WIDE R14, R25, 0x8, R14 ;  /* 0x00000008190e7825 */ /* 0x004fc800078e020e */
[----:B----4-:R-:W-:Y:S02]  /*02d0*/  IMAD.WIDE R20, R25, 0x8, R20 ;  /* 0x0000000819147825 */ /* 0x010fe400078e0214 */
[----:B------:R-:W2:Y:S04]  /*02e0*/  LD.E.64 R14, desc[UR6][R14.64+0x8] ;  /* 0x000008060e0e7980 */ /* 0x000ea8000c101b00 */
[----:B------:R-:W2:Y:S01]  /*02f0*/  LD.E.64 R20, desc[UR6][R20.64+0x8] ;  /* 0x0000080614147980 */ /* 0x000ea2000c101b00 */
[----:B---3--:R-:W-:-:S06]  /*0300*/  IMAD.WIDE.U32 R12, R27, 0x8, R12 ;  /* 0x000000081b0c7825 */ /* 0x008fcc00078e000c */
[----:B------:R-:W3:Y:S01]  /*0310*/  LD.E.64 R12, desc[UR6][R12.64+0x8] ;  /* 0x000008060c0c7980 */ /* 0x000ee2000c101b00 */
[----:B-----5:R-:W-:-:S04]  /*0320*/  IMAD.WIDE R10, R25, 0x8, R10 ;  /* 0x00000008190a7825 */ /* 0x020fc800078e020a */
[C---:B------:R-:W-:Y:S02]  /*0330*/  IMAD.WIDE R18, R25.reuse, 0x8, R18 ;  /* 0x0000000819127825 */ /* 0x040fe400078e0212 */
[----:B------:R-:W4:Y:S04]  /*0340*/  LD.E.64 R10, desc[UR6][R10.64+0x8] ;  /* 0x000008060a0a7980 */ /* 0x000f28000c101b00 */
[----:B------:R-:W5:Y:S01]  /*0350*/  LD.E.64 R18, desc[UR6][R18.64+0x8] ;  /* 0x0000080612127980 */ /* 0x000f62000c101b00 */
[----:B------:R-:W-:-:S05]  /*0360*/  IMAD.WIDE R28, R25, 0x8, R28 ;  /* 0x00000008191c7825 */ /* 0x000fca00078e021c */
[----:B------:R-:W5:Y:S01]  /*0370*/  LD.E.64 R16, desc[UR6][R28.64+0x10] ;  /* 0x000010061c107980 */ /* 0x000f62000c101b00 */
[----:B------:R-:W-:-:S06]  /*0380*/  IMAD.WIDE.U32 R22, R27, 0x8, R22 ;  /* 0x000000081b167825 */ /* 0x000fcc00078e0016 */
[----:B------:R-:W5:Y:S01]  /*0390*/  LD.E.64 R22, desc[UR6][R22.64+0x8] ;  /* 0x0000080616167980 */ /* 0x000f62000c101b00 */
[----:B--2---:R-:W-:-:S03]  /*03a0*/  DADD R20, R14, R20 ;  /* 0x000000000e147229 */ /* 0x004fc60000000014 */
[----:B------:R-:W2:Y:S01]  /*03b0*/  LD.E.64 R14, desc[UR6][R28.64] ;  /* 0x000000061c0e7980 */ /* 0x000ea2000c101b00 */
[----:B---3--:R-:W-:-:S06]  /*03c0*/  IMAD.WIDE R12, R25, 0x8, R12 ;  /* 0x00000008190c7825 */ /* 0x008fcc00078e020c */
[----:B------:R-:W3:Y:S01]  /*03d0*/  LD.E.64 R12, desc[UR6][R12.64+0x8] ;  /* 0x000008060c0c7980 */ /* 0x000ee2000c101b00 */
[----:B----4-:R-:W-:-:S08]  /*03e0*/  DADD R10, R20, R10 ;  /* 0x00000000140a7229 */ /* 0x010fd0000000000a */
[----:B-----5:R-:W-:-:S08]  /*03f0*/  DADD R10, R10, R18 ;  /* 0x000000000a0a7229 */ /* 0x020fd00000000012 */
[----:B------:R-:W-:-:S08]  /*0400*/  DADD R10, R10, R16 ;  /* 0x000000000a0a7229 */ /* 0x000fd00000000010 */
[----:B--2---:R-:W-:Y:S01]  /*0410*/  DADD R10, R10, R14 ;  /* 0x000000000a0a7229 */ /* 0x004fe2000000000e */
[----:B------:R-:W-:-:S07]  /*0420*/  IMAD.WIDE R14, R25, 0x8, R22 ;  /* 0x00000008190e7825 */ /* 0x000fce00078e0216 */
[----:B---3--:R-:W-:-:S08]  /*0430*/  DFMA R10, R12, UR8, R10 ;  /* 0x000000080c0a7c2b */ /* 0x008fd0000800000a */
        /* <DEDUP_REMOVED lines=13> */
.L_x_6:
[----:B-1----:R-:W-:Y:S05]  /*0510*/  BSYNC.RECONVERGENT B0 ;  /* 0x0000000000007941 */ /* 0x002fea0003800200 */
.L_x_5:
        /* <DEDUP_REMOVED lines=66> */
.L_x_7:
        /* <DEDUP_REMOVED lines=12> */
.L_x_14:


//--------------------- .text._Z15iteration_innerPPPdS1_S1_iiS_dd --------------------------
	.section	.text._Z15iteration_innerPPPdS1_S1_iiS_dd,"ax",@progbits
	.align	128
        .global         _Z15iteration_innerPPPdS1_S1_iiS_dd
        .type           _Z15iteration_innerPPPdS1_S1_iiS_dd,@function
        .size           _Z15iteration_innerPPPdS1_S1_iiS_dd,(.L_x_15 - _Z15iteration_innerPPPdS1_S1_iiS_dd)
        .other          _Z15iteration_innerPPPdS1_S1_iiS_dd,@"STO_CUDA_ENTRY STV_DEFAULT"
_Z15iteration_innerPPPdS1_S1_iiS_dd:
.text._Z15iteration_innerPPPdS1_S1_iiS_dd:
[----:B------:R-:W-:Y:S01]  /*0000*/  LDC R1, c[0x0][0x37c] ;  /* 0x0000df00ff017b82 */ /* 0x000fe20000000800 */
[----:B------:R-:W0:Y:S07]  /*0010*/  S2R R0, SR_TID.Y ;  /* 0x0000000000007919 */ /* 0x000e2e0000002200 */
[----:B------:R-:W1:Y:S01]  /*0020*/  LDC R5, c[0x0][0x360] ;  /* 0x0000d800ff057b82 */ /* 0x000e620000000800 */
[----:B------:R-:W2:Y:S01]  /*0030*/  LDCU.64 UR8, c[0x0][0x398] ;  /* 0x00007300ff0877ac */ /* 0x000ea20008000a00 */
[----:B------:R-:W-:Y:S01]  /*0040*/  BSSY.RECONVERGENT B0, `(.L_x_8) ;  /* 0x000004c000007945 */ /* 0x000fe20003800200 */
[----:B------:R-:W1:Y:S01]  /*0050*/  S2R R2, SR_TID.X ;  /* 0x0000000000027919 */ /* 0x000e620000002100 */
[----:B------:R-:W-:Y:S01]  /*0060*/  CS2R R12, SRZ ;  /* 0x00000000000c7805 */ /* 0x000fe2000001ff00 */
[----:B------:R-:W3:Y:S03]  /*0070*/  S2R R3, SR_TID.Z ;  /* 0x0000000000037919 */ /* 0x000ee60000002300 */
[----:B------:R-:W0:Y:S08]  /*0080*/  S2UR UR5, SR_CTAID.Y ;  /* 0x00000000000579c3 */ /* 0x000e300000002600 */
[----:B------:R-:W0:Y:S08]  /*0090*/  LDC R7, c[0x0][0x364] ;  /* 0x0000d900ff077b82 */ /* 0x000e300000000800 */
[----:B------:R-:W1:Y:S08]  /*00a0*/  S2UR UR4, SR_CTAID.X ;  /* 0x00000000000479c3 */ /* 0x000e700000002500 */
[----:B------:R-:W3:Y:S08]  /*00b0*/  S2UR UR6, SR_CTAID.Z ;  /* 0x00000000000679c3 */ /* 0x000ef00000002700 */
[----:B------:R-:W3:Y:S01]  /*00c0*/  LDC R4, c[0x0][0x368] ;  /* 0x0000da00ff047b82 */ /* 0x000ee20000000800 */
[----:B0-----:R-:W-:-:S05]  /*00d0*/  IMAD R29, R7, UR5, R0 ;  /* 0x00000005071d7c24 */ /* 0x001fca000f8e0200 */
[----:B--2---:R-:W-:Y:S01]  /*00e0*/  ISETP.GE.AND P0, PT, R29, UR8, PT ;  /* 0x000000081d007c0c */ /* 0x004fe2000bf06270 */
[----:B-1----:R-:W-:Y:S02]  /*00f0*/  IMAD R27, R5, UR4, R2 ;  /* 0x00000004051b7c24 */ /* 0x002fe4000f8e0202 */
[----:B---3--:R-:W-:-:S03]  /*0100*/  IMAD R25, R4, UR6, R3 ;  /* 0x0000000604197c24 */ /* 0x008fc6000f8e0203 */
[----:B------:R-:W-:Y:S01]  /*0110*/  IADD3 R4, PT, PT, R27, 0x1, RZ ;  /* 0x000000011b047810 */ /* 0x000fe20007ffe0ff */
[----:B------:R-:W0:Y:S01]  /*0120*/  LDCU.64 UR6, c[0x0][0x358] ;  /* 0x00006b00ff0677ac */ /* 0x000e220008000a00 */
[----:B------:R-:W-:-:S04]  /*0130*/  ISETP.GE.OR P0, PT, R25, UR9, P0 ;  /* 0x0000000919007c0c */ /* 0x000fc80008706670 */
[----:B------:R-:W-:-:S13]  /*0140*/  ISETP.GT.OR P0, PT, R4, UR8, P0 ;  /* 0x0000000804007c0c */ /* 0x000fda0008704670 */
[----:B0-----:R-:W-:Y:S05]  /*0150*/  @P0 BRA `(.L_x_9) ;  /* 0x0000000000e80947 */ /* 0x001fea0003800000 */
[----:B------:R-:W0:Y:S01]  /*0160*/  LDC.64 R8, c[0x0][0x388] ;  /* 0x0000e200ff087b82 */ /* 0x000e220000000a00 */
[----:B------:R-:W1:Y:S01]  /*0170*/  LDCU.64 UR4, c[0x0][0x3a8] ;  /* 0x00007500ff0477ac */ /* 0x000e620008000a00 */
[----:B------:R-:W2:Y:S06]  /*0180*/  LDCU.64 UR8, c[0x0][0x3b0] ;  /* 0x00007600ff0877ac */ /* 0x000eac0008000a00 */
[----:B------:R-:W3:Y:S01]  /*0190*/  LDC.64 R10, c[0x0][0x390] ;  /* 0x0000e400ff0a7b82 */ /* 0x000ee20000000a00 */
[----:B0-----:R-:W-:-:S05]  /*01a0*/  IMAD.WIDE.U32 R8, R25, 0x8, R8 ;  /* 0x0000000819087825 */ /* 0x001fca00078e0008 */
[----:B------:R-:W4:Y:S04]  /*01b0*/  LDG.E.64 R12, desc[UR6][R8.64] ;  /* 0x00000006080c7981 */ /* 0x000f28000c1e1b00 */
[----:B------:R-:W5:Y:S04]  /*01c0*/  LDG.E.64 R14, desc[UR6][R8.64+0x10] ;  /* 0x00001006080e7981 */ /* 0x000f68000c1e1b00 */
[----:B------:R-:W2:Y:S01]  /*01d0*/  LDG.E.64 R16, desc[UR6][R8.64+0x8] ;  /* 0x0000080608107981 */ /* 0x000ea2000c1e1b00 */
[----:B---3--:R-:W-:-:S04]  /*01e0*/  IMAD.WIDE.U32 R10, R25, 0x8, R10 ;  /* 0x00000008190a7825 */ /* 0x008fc800078e000a */
[----:B----4-:R-:W-:-:S04]  /*01f0*/  IMAD.WIDE.U32 R12, R29, 0x8, R12 ;  /* 0x000000081d0c7825 */ /* 0x010fc800078e000c */
[C---:B-----5:R-:W-:Y:S01]  /*0200*/  IMAD.WIDE.U32 R14, R29.reuse, 0x8, R14 ;  /* 0x000000081d0e7825 */ /* 0x060fe200078e000e */
[----:B------:R-:W3:Y:S04]  /*0210*/  LD.E.64 R18, desc[UR6][R12.64+0x8] ;  /* 0x000008060c127980 */ /* 0x000ee8000c101b00 */
[----:B------:R-:W4:Y:S04]  /*0220*/  LD.E.64 R22, desc[UR6][R14.64+0x8] ;  /* 0x000008060e167980 */ /* 0x000f28000c101b00 */
[----:B------:R0:W5:Y:S01]  /*0230*/  LDG.E.64 R14, desc[UR6][R10.64+0x8] ;  /* 0x000008060a0e7981 */ /* 0x000162000c1e1b00 */
[----:B--2---:R-:W-:-:S05]  /*0240*/  IMAD.WIDE.U32 R16, R29, 0x8, R16 ;  /* 0x000000081d107825 */ /* 0x004fca00078e0010 */
[----:B------:R-:W2:Y:S04]  /*0250*/  LD.E.64 R12, desc[UR6][R16.64] ;  /* 0x00000006100c7980 */ /* 0x000ea8000c101b00 */
[----:B------:R-:W2:Y:S01]  /*0260*/  LD.E.64 R20, desc[UR6][R16.64+0x10] ;  /* 0x0000100610147980 */ /* 0x000ea2000c101b00 */
[----:B0-----:R-:W0:Y:S03]  /*0270*/  LDC.64 R10, c[0x0][0x380] ;  /* 0x0000e000ff0a7b82 */ /* 0x001e260000000a00 */
[----:B------:R-:W2:Y:S01]  /*0280*/  LD.E.64 R16, desc[UR6][R16.64+0x8] ;  /* 0x0000080610107980 */ /* 0x000ea2000c101b00 */
[----:B0-----:R-:W-:-:S05]  /*0290*/  IMAD.WIDE.U32 R10, R25, 0x8, R10 ;  /* 0x00000008190a7825 */ /* 0x001fca00078e000a */
[----:B------:R-:W2:Y:S01]  /*02a0*/  LDG.E.64 R24, desc[UR6][R10.64+0x8] ;  /* 0x000008060a187981 */ /* 0x000ea2000c1e1b00 */
[----:B---3--:R-:W-:-:S04]  /*02b0*/  IMAD.WIDE R18, R27, 0x8, R18 ;  /* 0x000000081b127825 */ /* 0x008fc800078e0212 */
[----:B----4-:R-:W-:Y:S02]  /*02c0*/  IMAD.WIDE R22, R27, 0x8, R22 ;  /* 0x000000081b167825 */ /* 0x010fe400078e0216 */
[----:B------:R-:W3:Y:S04]  /*02d0*/  LD.E.64 R18, desc[UR6][R18.64+0x8] ;  /* 0x0000080612127980 */ /* 0x000ee8000c101b00 */
[----:B------:R-:W3:Y:S01]  /*02e0*/  LD.E.64 R22, desc[UR6][R22.64+0x8] ;  /* 0x0000080616167980 */ /* 0x000ee2000c101b00 */
[----:B-----5:R-:W-:-:S06]  /*02f0*/  IMAD.WIDE.U32 R14, R29, 0x8, R14 ;  /* 0x000000081d0e7825 */ /* 0x020fcc00078e000e */
[----:B------:R-:W4:Y:S01]  /*0300*/  LD.E.64 R14, desc[UR6][R14.64+0x8] ;  /* 0x000008060e0e7980 */ /* 0x000f22000c101b00 */
[----:B--2---:R-:W-:-:S04]  /*0310*/  IMAD.WIDE R12, R27, 0x8, R12 ;  /* 0x000000081b0c7825 */ /* 0x004fc800078e020c */
[C---:B------:R-:W-:Y:S02]  /*0320*/  IMAD.WIDE R20, R27.reuse, 0x8, R20 ;  /* 0x000000081b147825 */ /* 0x040fe400078e0214 */
[----:B------:R-:W2:Y:S04]  /*0330*/  LD.E.64 R12, desc[UR6][R12.64+0x8] ;  /* 0x000008060c0c7980 */ /* 0x000ea8000c101b00 */
[----:B------:R-:W5:Y:S01]  /*0340*/  LD.E.64 R20, desc[UR6][R20.64+0x8] ;  /* 0x0000080614147980 */ /* 0x000f62000c101b00 */
[----:B------:R-:W-:-:S04]  /*0350*/  IMAD.WIDE R16, R27, 0x8, R16 ;  /* 0x000000081b107825 */ /* 0x000fc800078e0210 */
[----:B------:R-:W-:-:S06]  /*0360*/  IMAD.WIDE.U32 R24, R29, 0x8, R24 ;  /* 0x000000081d187825 */ /* 0x000fcc00078e0018 */
[----:B------:R-:W5:Y:S01]  /*0370*/  LD.E.64 R24, desc[UR6][R24.64+0x8] ;  /* 0x0000080618187980 */ /* 0x000f62000c101b00 */
[----:B---3--:R-:W-:-:S03]  /*0380*/  DADD R22, R18, R22 ;  /* 0x0000000012167229 */ /* 0x008fc60000000016 */
[----:B------:R-:W3:Y:S01]  /*0390*/  LD.E.64 R18, desc[UR6][R16.64+0x10] ;  /* 0x0000100610127980 */ /* 0x000ee2000c101b00 */
[----:B----4-:R-:W-:-:S03]  /*03a0*/  IMAD.WIDE R14, R27, 0x8, R14 ;  /* 0x000000081b0e7825 */ /* 0x010fc600078e020e */
[----:B------:R-:W4:Y:S04]  /*03b0*/  LD.E.64 R16, desc[UR6][R16.64] ;  /* 0x0000000610107980 */ /* 0x000f28000c101b00 */
[----:B------:R-:W1:Y:S01]  /*03c0*/  LD.E.64 R14, desc[UR6][R14.64+0x8] ;  /* 0x000008060e0e7980 */ /* 0x000e62000c101b00 */
[----:B--2---:R-:W-:-:S08]  /*03d0*/  DADD R12, R22, R12 ;  /* 0x00000000160c7229 */ /* 0x004fd0000000000c */
[----:B-----5:R-:W-:-:S08]  /*03e0*/  DADD R12, R12, R20 ;  /* 0x000000000c0c7229 */ /* 0x020fd00000000014 */
[----:B---3--:R-:W-:-:S08]  /*03f0*/  DADD R12, R12, R18 ;  /* 0x000000000c0c7229 */ /* 0x008fd00000000012 */
[----:B----4-:R-:W-:-:S08]  /*0400*/  DADD R12, R12, R16 ;  /* 0x000000000c0c7229 */ /* 0x010fd00000000010 */
[----:B-1----:R-:W-:Y:S01]  /*0410*/  DFMA R12, R14, UR4, R12 ;  /* 0x000000040e0c7c2b */ /* 0x002fe2000800000c */
        /* <DEDUP_REMOVED lines=14> */
.L_x_9:
[----:B------:R-:W-:Y:S05]  /*0500*/  BSYNC.RECONVERGENT B0 ;  /* 0x0000000000007941 */ /* 0x000fea0003800200 */
.L_x_8:
[----:B------:R-:W-:Y:S01]  /*0510*/  DMUL R12, R12, R12 ;  /* 0x0000000c0c0c7228 */ /* 0x000fe20000000000 */
[----:B------:R-:W0:Y:S01]  /*0520*/  S2UR UR5, SR_CgaCtaId ;  /* 0x00000000000579c3 */ /* 0x000e220000008800 */
[----:B------:R-:W-:-:S07]  /*0530*/  IMAD R0, R7, R3, R0 ;  /* 0x0000000307007224 */ /* 0x000fce00078e0200 */
[----:B------:R-:W-:Y:S01]  /*0540*/  BAR.SYNC.DEFER_BLOCKING 0x0 ;  /* 0x0000000000007b1d */ /* 0x000fe20000010000 */
[----:B------:R-:W-:Y:S01]  /*0550*/  IMAD R0, R0, R5, R2 ;  /* 0x0000000500007224 */ /* 0x000fe200078e0202 */
[----:B------:R-:W-:-:S04]  /*0560*/  CS2R R2, SRZ ;  /* 0x0000000000027805 */ /* 0x000fc8000001ff00 */
[----:B------:R-:W-:Y:S01]  /*0570*/  UMOV UR4, 0x400 ;  /* 0x0000040000047882 */ /* 0x000fe20000000000 */
[----:B------:R-:W-:Y:S01]  /*0580*/  SHFL.DOWN PT, R9, R13, 0x10, 0x1f ;  /* 0x0a001f000d097f89 */ /* 0x000fe200000e0000 */
[C---:B------:R-:W-:Y:S02]  /*0590*/  LOP3.LUT P0, RZ, R0.reuse, 0x1f, RZ, 0xc0, !PT ;  /* 0x0000001f00ff7812 */ /* 0x040fe4000780c0ff */
[----:B------:R-:W-:Y:S01]  /*05a0*/  ISETP.GT.U32.AND P1, PT, R0, 0x1f, PT ;  /* 0x0000001f0000780c */ /* 0x000fe20003f24070 */
[----:B------:R-:W1:Y:S01]  /*05b0*/  SHFL.DOWN PT, R8, R12, 0x10, 0x1f ;  /* 0x0a001f000c087f89 */ /* 0x000e6200000e0000 */
[----:B0-----:R-:W-:-:S09]  /*05c0*/  ULEA UR4, UR5, UR4, 0x18 ;  /* 0x0000000405047291 */ /* 0x001fd2000f8ec0ff */
[----:B------:R-:W-:Y:S04]  /*05d0*/  STS.128 [UR4], RZ ;  /* 0x000000ffff007988 */ /* 0x000fe80008000c04 */
[----:B------:R-:W-:Y:S01]  /*05e0*/  STS.128 [UR4+0x10], RZ ;  /* 0x000010ffff007988 */ /* 0x000fe20008000c04 */
[----:B-1----:R-:W-:-:S03]  /*05f0*/  DADD R8, R12, R8 ;  /* 0x000000000c087229 */ /* 0x002fc60000000008 */
        /* <DEDUP_REMOVED lines=19> */
[----:B------:R-:W-:Y:S01]  /*0730*/  STS.128 [UR4+0xf0], RZ ;  /* 0x0000f0ffff007988 */ /* 0x000fe20008000c04 */
[----:B------:R-:W-:-:S03]  /*0740*/  @!P0 LEA.HI R11, R0, UR4, RZ, 0x1e ;  /* 0x00000004000b8c11 */ /* 0x000fc6000f8ff0ff */
[----:B------:R-:W-:Y:S04]  /*0750*/  SHFL.DOWN PT, R17, R15, 0x2, 0x1f ;  /* 0x08401f000f117f89 */ /* 0x000fe800000e0000 */
[----:B------:R-:W0:Y:S02]  /*0760*/  SHFL.DOWN PT, R16, R14, 0x2, 0x1f ;  /* 0x08401f000e107f89 */ /* 0x000e2400000e0000 */
[----:B0-----:R-:W-:Y:S01]  /*0770*/  DADD R16, R14, R16 ;  /* 0x000000000e107229 */ /* 0x001fe20000000010 */
[----:B------:R-:W-:-:S06]  /*0780*/  @!P1 LEA R14, R0, UR4, 0x3 ;  /* 0x00000004000e9c11 */ /* 0x000fcc000f8e18ff */
        /* <DEDUP_REMOVED lines=26> */
.L_x_10:
        /* <DEDUP_REMOVED lines=13> */
.L_x_15:


//--------------------- .nv.shared.reserved.0     --------------------------
	.section	.nv.shared.reserved.0,"aw",@nobits
	.weak		__nv_reservedSMEM_offset_0_alias
	.size		__nv_reservedSMEM_offset_0_alias, 0, 64
	.other		__nv_reservedSMEM_offset_0_alias,@"STO_CUDA_RESERVED_SHARED STV_DEFAULT"
__nv_reservedSMEM_offset_0_alias:
	.zero		0
	.zero		64


//--------------------- .nv.shared._Z24iteration_upper_boundaryPPPdS1_S1_S1_iiS_dd --------------------------
	.section	.nv.shared._Z24iteration_upper_boundaryPPPdS1_S1_S1_iiS_dd,"aw",@nobits
	.sectionflags	@""
	.align	8
.nv.shared._Z24iteration_upper_boundaryPPPdS1_S1_S1_iiS_dd:
	.zero		1280


//--------------------- .nv.shared._Z24iteration_lower_boundaryPPPdS1_S1_S1_iiS_dd --------------------------
	.section	.nv.shared._Z24iteration_lower_boundaryPPPdS1_S1_S1_iiS_dd,"aw",@nobits
	.sectionflags	@""
	.align	8
.nv.shared._Z24iteration_lower_boundaryPPPdS1_S1_S1_iiS_dd:
	.zero		1280


//--------------------- .nv.shared._Z15iteration_innerPPPdS1_S1_iiS_dd --------------------------
	.section	.nv.shared._Z15iteration_innerPPPdS1_S1_iiS_dd,"aw",@nobits
	.sectionflags	@""
	.align	8
.nv.shared._Z15iteration_innerPPPdS1_S1_iiS_dd:
	.zero		1280


//--------------------- .nv.constant0._Z3addPdS_  --------------------------
	.section	.nv.constant0._Z3addPdS_,"a",@progbits
	.sectionflags	@""
	.align	4
.nv.constant0._Z3addPdS_:
	.zero		912


//--------------------- .nv.constant0._Z9init_zeroPd --------------------------
	.section	.nv.constant0._Z9init_zeroPd,"a",@progbits
	.sectionflags	@""
	.align	4
.nv.constant0._Z9init_zeroPd:
	.zero		904


//--------------------- .nv.constant0._Z24iteration_upper_boundaryPPPdS1_S1_S1_iiS_dd --------------------------
	.section	.nv.constant0._Z24iteration_upper_boundaryPPPdS1_S1_S1_iiS_dd,"a",@progbits
	.sectionflags	@""
	.align	4
.nv.constant0._Z24iteration_upper_boundaryPPPdS1_S1_S1_iiS_dd:
	.zero		960


//--------------------- .nv.constant0._Z24iteration_lower_boundaryPPPdS1_S1_S1_iiS_dd --------------------------
	.section	.nv.constant0._Z24iteration_lower_boundaryPPPdS1_S1_S1_iiS_dd,"a",@progbits
	.sectionflags	@""
	.align	4
.nv.constant0._Z24iteration_lower_boundaryPPPdS1_S1_S1_iiS_dd:
	.zero		960


//--------------------- .nv.constant0._Z15iteration_innerPPPdS1_S1_iiS_dd --------------------------
	.section	.nv.constant0._Z15iteration_innerPPPdS1_S1_iiS_dd,"a",@progbits
	.sectionflags	@""
	.align	4
.nv.constant0._Z15iteration_innerPPPdS1_S1_iiS_dd:
	.zero		952


//--------------------- SYMBOLS --------------------------

	.type		.nv.reservedSmem.offset0,@object
	.size		.nv.reservedSmem.offset0,0x4
	.type		.nv.reservedSmem.cap,@object
	.size		.nv.reservedSmem.cap,0x4
